//
// Generated by NVIDIA NVVM Compiler
//
// Compiler Build ID: CL-36424714
// Cuda compilation tools, release 13.0, V13.0.88
// Based on NVVM 20.0.0
//

.version 9.0
.target sm_100
.address_size 64

	// .globl	_Z20interpolation_kernelPfS_S_S_S_i
.func  (.param .b64 func_retval0) __internal_accurate_pow
(
	.param .b64 __internal_accurate_pow_param_0
)
;

.visible .entry _Z20interpolation_kernelPfS_S_S_S_i(
	.param .u64 .ptr .align 1 _Z20interpolation_kernelPfS_S_S_S_i_param_0,
	.param .u64 .ptr .align 1 _Z20interpolation_kernelPfS_S_S_S_i_param_1,
	.param .u64 .ptr .align 1 _Z20interpolation_kernelPfS_S_S_S_i_param_2,
	.param .u64 .ptr .align 1 _Z20interpolation_kernelPfS_S_S_S_i_param_3,
	.param .u64 .ptr .align 1 _Z20interpolation_kernelPfS_S_S_S_i_param_4,
	.param .u32 _Z20interpolation_kernelPfS_S_S_S_i_param_5
)
{
	.reg .pred 	%p<34>;
	.reg .b32 	%r<71>;
	.reg .b32 	%f<17>;
	.reg .b64 	%rd<18>;
	.reg .b64 	%fd<93>;

	ld.param.u64 	%rd1, [_Z20interpolation_kernelPfS_S_S_S_i_param_0];
	ld.param.u64 	%rd2, [_Z20interpolation_kernelPfS_S_S_S_i_param_1];
	ld.param.u64 	%rd3, [_Z20interpolation_kernelPfS_S_S_S_i_param_2];
	ld.param.u64 	%rd4, [_Z20interpolation_kernelPfS_S_S_S_i_param_3];
	ld.param.u64 	%rd5, [_Z20interpolation_kernelPfS_S_S_S_i_param_4];
	ld.param.u32 	%r12, [_Z20interpolation_kernelPfS_S_S_S_i_param_5];
	mov.u32 	%r13, %ctaid.x;
	mov.u32 	%r14, %ntid.x;
	mov.u32 	%r15, %tid.x;
	mad.lo.s32 	%r1, %r13, %r14, %r15;
	add.s32 	%r16, %r12, -1;
	setp.ge.s32 	%p1, %r1, %r16;
	@%p1 bra 	$L__BB0_22;
	cvta.to.global.u64 	%rd6, %rd1;
	cvta.to.global.u64 	%rd7, %rd2;
	cvta.to.global.u64 	%rd8, %rd3;
	mul.wide.s32 	%rd9, %r1, 4;
	add.s64 	%rd10, %rd6, %rd9;
	ld.global.f32 	%f1, [%rd10];
	ld.global.f32 	%f2, [%rd10+4];
	add.s64 	%rd11, %rd7, %rd9;
	ld.global.f32 	%f3, [%rd11];
	ld.global.f32 	%f4, [%rd11+4];
	sub.f32 	%f5, %f1, %f1;
	sub.f32 	%f10, %f4, %f3;
	mul.f32 	%f11, %f5, %f10;
	sub.f32 	%f12, %f2, %f1;
	div.rn.f32 	%f13, %f11, %f12;
	add.f32 	%f6, %f3, %f13;
	add.s64 	%rd12, %rd8, %rd9;
	st.global.f32 	[%rd12], %f6;
	cvt.f64.f32 	%fd1, %f5;
	{
	.reg .b32 %temp; 
	mov.b64 	{%temp, %r2}, %fd1;
	}
	mov.f64 	%fd28, 0d4000000000000000;
	{
	.reg .b32 %temp; 
	mov.b64 	{%temp, %r17}, %fd28;
	}
	and.b32  	%r4, %r17, 2146435072;
	setp.eq.s32 	%p2, %r4, 1062207488;
	abs.f64 	%fd2, %fd1;
	{ // callseq 0, 0
	.param .b64 param0;
	st.param.f64 	[param0], %fd2;
	.param .b64 retval0;
	call.uni (retval0), 
	__internal_accurate_pow, 
	(
	param0
	);
	ld.param.f64 	%fd29, [retval0];
	} // callseq 0
	setp.lt.s32 	%p3, %r2, 0;
	neg.f64 	%fd31, %fd29;
	selp.f64 	%fd32, %fd31, %fd29, %p2;
	selp.f64 	%fd88, %fd32, %fd29, %p3;
	setp.neu.f32 	%p4, %f5, 0f00000000;
	@%p4 bra 	$L__BB0_3;
	setp.eq.s32 	%p5, %r4, 1062207488;
	selp.b32 	%r18, %r2, 0, %p5;
	setp.lt.s32 	%p6, %r17, 0;
	or.b32  	%r19, %r18, 2146435072;
	selp.b32 	%r20, %r19, %r18, %p6;
	mov.b32 	%r21, 0;
	mov.b64 	%fd88, {%r21, %r20};
$L__BB0_3:
	add.f64 	%fd33, %fd1, 0d4000000000000000;
	{
	.reg .b32 %temp; 
	mov.b64 	{%temp, %r22}, %fd33;
	}
	and.b32  	%r23, %r22, 2146435072;
	setp.ne.s32 	%p7, %r23, 2146435072;
	@%p7 bra 	$L__BB0_8;
	setp.num.f32 	%p8, %f5, %f5;
	@%p8 bra 	$L__BB0_6;
	mov.f64 	%fd34, 0d4000000000000000;
	add.rn.f64 	%fd88, %fd1, %fd34;
	bra.uni 	$L__BB0_8;
$L__BB0_6:
	setp.neu.f64 	%p9, %fd2, 0d7FF0000000000000;
	@%p9 bra 	$L__BB0_8;
	setp.lt.s32 	%p10, %r2, 0;
	setp.eq.s32 	%p11, %r4, 1062207488;
	setp.lt.s32 	%p12, %r17, 0;
	selp.b32 	%r25, 0, 2146435072, %p12;
	and.b32  	%r26, %r17, 2147483647;
	setp.ne.s32 	%p13, %r26, 1071644672;
	or.b32  	%r27, %r25, -2147483648;
	selp.b32 	%r28, %r27, %r25, %p13;
	selp.b32 	%r29, %r28, %r25, %p11;
	selp.b32 	%r30, %r29, %r25, %p10;
	mov.b32 	%r31, 0;
	mov.b64 	%fd88, {%r31, %r30};
$L__BB0_8:
	setp.eq.f32 	%p14, %f5, 0f3F800000;
	mul.f64 	%fd35, %fd88, 0dBFE0000000000000;
	selp.f64 	%fd9, 0dBFE0000000000000, %fd35, %p14;
	fma.rn.f64 	%fd36, %fd9, 0d3FF71547652B82FE, 0d4338000000000000;
	{
	.reg .b32 %temp; 
	mov.b64 	{%r5, %temp}, %fd36;
	}
	mov.f64 	%fd37, 0dC338000000000000;
	add.rn.f64 	%fd38, %fd36, %fd37;
	fma.rn.f64 	%fd39, %fd38, 0dBFE62E42FEFA39EF, %fd9;
	fma.rn.f64 	%fd40, %fd38, 0dBC7ABC9E3B39803F, %fd39;
	fma.rn.f64 	%fd41, %fd40, 0d3E5ADE1569CE2BDF, 0d3E928AF3FCA213EA;
	fma.rn.f64 	%fd42, %fd41, %fd40, 0d3EC71DEE62401315;
	fma.rn.f64 	%fd43, %fd42, %fd40, 0d3EFA01997C89EB71;
	fma.rn.f64 	%fd44, %fd43, %fd40, 0d3F2A01A014761F65;
	fma.rn.f64 	%fd45, %fd44, %fd40, 0d3F56C16C1852B7AF;
	fma.rn.f64 	%fd46, %fd45, %fd40, 0d3F81111111122322;
	fma.rn.f64 	%fd47, %fd46, %fd40, 0d3FA55555555502A1;
	fma.rn.f64 	%fd48, %fd47, %fd40, 0d3FC5555555555511;
	fma.rn.f64 	%fd49, %fd48, %fd40, 0d3FE000000000000B;
	fma.rn.f64 	%fd50, %fd49, %fd40, 0d3FF0000000000000;
	fma.rn.f64 	%fd51, %fd50, %fd40, 0d3FF0000000000000;
	{
	.reg .b32 %temp; 
	mov.b64 	{%r6, %temp}, %fd51;
	}
	{
	.reg .b32 %temp; 
	mov.b64 	{%temp, %r7}, %fd51;
	}
	shl.b32 	%r32, %r5, 20;
	add.s32 	%r33, %r32, %r7;
	mov.b64 	%fd89, {%r6, %r33};
	{
	.reg .b32 %temp; 
	mov.b64 	{%temp, %r34}, %fd9;
	}
	mov.b32 	%f14, %r34;
	abs.f32 	%f7, %f14;
	setp.lt.f32 	%p15, %f7, 0f4086232B;
	@%p15 bra 	$L__BB0_11;
	setp.lt.f64 	%p16, %fd9, 0d0000000000000000;
	add.f64 	%fd52, %fd9, 0d7FF0000000000000;
	selp.f64 	%fd89, 0d0000000000000000, %fd52, %p16;
	setp.geu.f32 	%p17, %f7, 0f40874800;
	@%p17 bra 	$L__BB0_11;
	shr.u32 	%r35, %r5, 31;
	add.s32 	%r36, %r5, %r35;
	shr.s32 	%r37, %r36, 1;
	shl.b32 	%r38, %r37, 20;
	add.s32 	%r39, %r7, %r38;
	mov.b64 	%fd53, {%r6, %r39};
	sub.s32 	%r40, %r5, %r37;
	shl.b32 	%r41, %r40, 20;
	add.s32 	%r42, %r41, 1072693248;
	mov.b32 	%r43, 0;
	mov.b64 	%fd54, {%r43, %r42};
	mul.f64 	%fd89, %fd54, %fd53;
$L__BB0_11:
	setp.eq.s32 	%p18, %r4, 1062207488;
	cvt.f64.f32 	%fd55, %f3;
	mul.f64 	%fd14, %fd89, %fd55;
	sub.f32 	%f8, %f1, %f2;
	cvt.f64.f32 	%fd15, %f8;
	{
	.reg .b32 %temp; 
	mov.b64 	{%temp, %r8}, %fd15;
	}
	abs.f64 	%fd16, %fd15;
	{ // callseq 1, 0
	.param .b64 param0;
	st.param.f64 	[param0], %fd16;
	.param .b64 retval0;
	call.uni (retval0), 
	__internal_accurate_pow, 
	(
	param0
	);
	ld.param.f64 	%fd56, [retval0];
	} // callseq 1
	setp.lt.s32 	%p19, %r8, 0;
	neg.f64 	%fd58, %fd56;
	selp.f64 	%fd59, %fd58, %fd56, %p18;
	selp.f64 	%fd91, %fd59, %fd56, %p19;
	setp.neu.f32 	%p20, %f8, 0f00000000;
	@%p20 bra 	$L__BB0_13;
	setp.eq.s32 	%p21, %r4, 1062207488;
	selp.b32 	%r45, %r8, 0, %p21;
	setp.lt.s32 	%p22, %r17, 0;
	or.b32  	%r46, %r45, 2146435072;
	selp.b32 	%r47, %r46, %r45, %p22;
	mov.b32 	%r48, 0;
	mov.b64 	%fd91, {%r48, %r47};
$L__BB0_13:
	add.f64 	%fd60, %fd15, 0d4000000000000000;
	{
	.reg .b32 %temp; 
	mov.b64 	{%temp, %r49}, %fd60;
	}
	and.b32  	%r50, %r49, 2146435072;
	setp.ne.s32 	%p23, %r50, 2146435072;
	@%p23 bra 	$L__BB0_18;
	setp.num.f32 	%p24, %f8, %f8;
	@%p24 bra 	$L__BB0_16;
	mov.f64 	%fd61, 0d4000000000000000;
	add.rn.f64 	%fd91, %fd15, %fd61;
	bra.uni 	$L__BB0_18;
$L__BB0_16:
	setp.neu.f64 	%p25, %fd16, 0d7FF0000000000000;
	@%p25 bra 	$L__BB0_18;
	setp.lt.s32 	%p26, %r8, 0;
	setp.eq.s32 	%p27, %r4, 1062207488;
	setp.lt.s32 	%p28, %r17, 0;
	selp.b32 	%r52, 0, 2146435072, %p28;
	and.b32  	%r53, %r17, 2147483647;
	setp.ne.s32 	%p29, %r53, 1071644672;
	or.b32  	%r54, %r52, -2147483648;
	selp.b32 	%r55, %r54, %r52, %p29;
	selp.b32 	%r56, %r55, %r52, %p27;
	selp.b32 	%r57, %r56, %r52, %p26;
	mov.b32 	%r58, 0;
	mov.b64 	%fd91, {%r58, %r57};
$L__BB0_18:
	setp.eq.f32 	%p30, %f8, 0f3F800000;
	mul.f64 	%fd62, %fd91, 0dBFE0000000000000;
	selp.f64 	%fd23, 0dBFE0000000000000, %fd62, %p30;
	fma.rn.f64 	%fd63, %fd23, 0d3FF71547652B82FE, 0d4338000000000000;
	{
	.reg .b32 %temp; 
	mov.b64 	{%r9, %temp}, %fd63;
	}
	mov.f64 	%fd64, 0dC338000000000000;
	add.rn.f64 	%fd65, %fd63, %fd64;
	fma.rn.f64 	%fd66, %fd65, 0dBFE62E42FEFA39EF, %fd23;
	fma.rn.f64 	%fd67, %fd65, 0dBC7ABC9E3B39803F, %fd66;
	fma.rn.f64 	%fd68, %fd67, 0d3E5ADE1569CE2BDF, 0d3E928AF3FCA213EA;
	fma.rn.f64 	%fd69, %fd68, %fd67, 0d3EC71DEE62401315;
	fma.rn.f64 	%fd70, %fd69, %fd67, 0d3EFA01997C89EB71;
	fma.rn.f64 	%fd71, %fd70, %fd67, 0d3F2A01A014761F65;
	fma.rn.f64 	%fd72, %fd71, %fd67, 0d3F56C16C1852B7AF;
	fma.rn.f64 	%fd73, %fd72, %fd67, 0d3F81111111122322;
	fma.rn.f64 	%fd74, %fd73, %fd67, 0d3FA55555555502A1;
	fma.rn.f64 	%fd75, %fd74, %fd67, 0d3FC5555555555511;
	fma.rn.f64 	%fd76, %fd75, %fd67, 0d3FE000000000000B;
	fma.rn.f64 	%fd77, %fd76, %fd67, 0d3FF0000000000000;
	fma.rn.f64 	%fd78, %fd77, %fd67, 0d3FF0000000000000;
	{
	.reg .b32 %temp; 
	mov.b64 	{%r10, %temp}, %fd78;
	}
	{
	.reg .b32 %temp; 
	mov.b64 	{%temp, %r11}, %fd78;
	}
	shl.b32 	%r59, %r9, 20;
	add.s32 	%r60, %r59, %r11;
	mov.b64 	%fd92, {%r10, %r60};
	{
	.reg .b32 %temp; 
	mov.b64 	{%temp, %r61}, %fd23;
	}
	mov.b32 	%f15, %r61;
	abs.f32 	%f9, %f15;
	setp.lt.f32 	%p31, %f9, 0f4086232B;
	@%p31 bra 	$L__BB0_21;
	setp.lt.f64 	%p32, %fd23, 0d0000000000000000;
	add.f64 	%fd79, %fd23, 0d7FF0000000000000;
	selp.f64 	%fd92, 0d0000000000000000, %fd79, %p32;
	setp.geu.f32 	%p33, %f9, 0f40874800;
	@%p33 bra 	$L__BB0_21;
	shr.u32 	%r62, %r9, 31;
	add.s32 	%r63, %r9, %r62;
	shr.s32 	%r64, %r63, 1;
	shl.b32 	%r65, %r64, 20;
	add.s32 	%r66, %r11, %r65;
	mov.b64 	%fd80, {%r10, %r66};
	sub.s32 	%r67, %r9, %r64;
	shl.b32 	%r68, %r67, 20;
	add.s32 	%r69, %r68, 1072693248;
	mov.b32 	%r70, 0;
	mov.b64 	%fd81, {%r70, %r69};
	mul.f64 	%fd92, %fd81, %fd80;
$L__BB0_21:
	cvt.f64.f32 	%fd82, %f4;
	mul.f64 	%fd83, %fd92, %fd82;
	div.rn.f64 	%fd84, %fd83, 0d40040D931FF62705;
	div.rn.f64 	%fd85, %fd14, 0d40040D931FF62705;
	add.f64 	%fd86, %fd85, %fd84;
	cvt.rn.f32.f64 	%f16, %fd86;
	cvta.to.global.u64 	%rd13, %rd4;
	add.s64 	%rd15, %rd13, %rd9;
	st.global.f32 	[%rd15], %f16;
	cvta.to.global.u64 	%rd16, %rd5;
	add.s64 	%rd17, %rd16, %rd9;
	st.global.f32 	[%rd17], %f6;
$L__BB0_22:
	ret;

}
.func  (.param .b64 func_retval0) __internal_accurate_pow(
	.param .b64 __internal_accurate_pow_param_0
)
{
	.reg .pred 	%p<8>;
	.reg .b32 	%r<49>;
	.reg .b32 	%f<3>;
	.reg .b64 	%fd<109>;

	ld.param.f64 	%fd10, [__internal_accurate_pow_param_0];
	{
	.reg .b32 %temp; 
	mov.b64 	{%temp, %r46}, %fd10;
	}
	{
	.reg .b32 %temp; 
	mov.b64 	{%r45, %temp}, %fd10;
	}
	shr.u32 	%r47, %r46, 20;
	setp.gt.u32 	%p1, %r46, 1048575;
	@%p1 bra 	$L__BB1_2;
	mul.f64 	%fd11, %fd10, 0d4350000000000000;
	{
	.reg .b32 %temp; 
	mov.b64 	{%temp, %r46}, %fd11;
	}
	{
	.reg .b32 %temp; 
	mov.b64 	{%r45, %temp}, %fd11;
	}
	shr.u32 	%r16, %r46, 20;
	add.s32 	%r47, %r16, -54;
$L__BB1_2:
	add.s32 	%r48, %r47, -1023;
	and.b32  	%r17, %r46, -2146435073;
	or.b32  	%r18, %r17, 1072693248;
	mov.b64 	%fd107, {%r45, %r18};
	setp.lt.u32 	%p2, %r18, 1073127583;
	@%p2 bra 	$L__BB1_4;
	{
	.reg .b32 %temp; 
	mov.b64 	{%r19, %temp}, %fd107;
	}
	{
	.reg .b32 %temp; 
	mov.b64 	{%temp, %r20}, %fd107;
	}
	add.s32 	%r21, %r20, -1048576;
	mov.b64 	%fd107, {%r19, %r21};
	add.s32 	%r48, %r47, -1022;
$L__BB1_4:
	add.f64 	%fd12, %fd107, 0dBFF0000000000000;
	add.f64 	%fd13, %fd107, 0d3FF0000000000000;
	rcp.approx.ftz.f64 	%fd14, %fd13;
	neg.f64 	%fd15, %fd13;
	fma.rn.f64 	%fd16, %fd15, %fd14, 0d3FF0000000000000;
	fma.rn.f64 	%fd17, %fd16, %fd16, %fd16;
	fma.rn.f64 	%fd18, %fd17, %fd14, %fd14;
	mul.f64 	%fd19, %fd12, %fd18;
	fma.rn.f64 	%fd20, %fd12, %fd18, %fd19;
	mul.f64 	%fd21, %fd20, %fd20;
	fma.rn.f64 	%fd22, %fd21, 0d3EB0F5FF7D2CAFE2, 0d3ED0F5D241AD3B5A;
	fma.rn.f64 	%fd23, %fd22, %fd21, 0d3EF3B20A75488A3F;
	fma.rn.f64 	%fd24, %fd23, %fd21, 0d3F1745CDE4FAECD5;
	fma.rn.f64 	%fd25, %fd24, %fd21, 0d3F3C71C7258A578B;
	fma.rn.f64 	%fd26, %fd25, %fd21, 0d3F6249249242B910;
	fma.rn.f64 	%fd27, %fd26, %fd21, 0d3F89999999999DFB;
	sub.f64 	%fd28, %fd12, %fd20;
	add.f64 	%fd29, %fd28, %fd28;
	neg.f64 	%fd30, %fd20;
	fma.rn.f64 	%fd31, %fd30, %fd12, %fd29;
	mul.f64 	%fd32, %fd18, %fd31;
	fma.rn.f64 	%fd33, %fd21, %fd27, 0d3FB5555555555555;
	mov.f64 	%fd34, 0d3FB5555555555555;
	sub.f64 	%fd35, %fd34, %fd33;
	fma.rn.f64 	%fd36, %fd21, %fd27, %fd35;
	add.f64 	%fd37, %fd36, 0dBC46A4CB00B9E7B0;
	add.f64 	%fd38, %fd33, %fd37;
	sub.f64 	%fd39, %fd33, %fd38;
	add.f64 	%fd40, %fd37, %fd39;
	mul.rn.f64 	%fd41, %fd20, %fd20;
	neg.f64 	%fd42, %fd41;
	fma.rn.f64 	%fd43, %fd20, %fd20, %fd42;
	{
	.reg .b32 %temp; 
	mov.b64 	{%r22, %temp}, %fd32;
	}
	{
	.reg .b32 %temp; 
	mov.b64 	{%temp, %r23}, %fd32;
	}
	add.s32 	%r24, %r23, 1048576;
	mov.b64 	%fd44, {%r22, %r24};
	fma.rn.f64 	%fd45, %fd20, %fd44, %fd43;
	mul.rn.f64 	%fd46, %fd41, %fd20;
	neg.f64 	%fd47, %fd46;
	fma.rn.f64 	%fd48, %fd41, %fd20, %fd47;
	fma.rn.f64 	%fd49, %fd41, %fd32, %fd48;
	fma.rn.f64 	%fd50, %fd45, %fd20, %fd49;
	mul.rn.f64 	%fd51, %fd38, %fd46;
	neg.f64 	%fd52, %fd51;
	fma.rn.f64 	%fd53, %fd38, %fd46, %fd52;
	fma.rn.f64 	%fd54, %fd38, %fd50, %fd53;
	fma.rn.f64 	%fd55, %fd40, %fd46, %fd54;
	add.f64 	%fd56, %fd51, %fd55;
	sub.f64 	%fd57, %fd51, %fd56;
	add.f64 	%fd58, %fd55, %fd57;
	add.f64 	%fd59, %fd20, %fd56;
	sub.f64 	%fd60, %fd20, %fd59;
	add.f64 	%fd61, %fd56, %fd60;
	add.f64 	%fd62, %fd58, %fd61;
	add.f64 	%fd63, %fd32, %fd62;
	add.f64 	%fd64, %fd59, %fd63;
	sub.f64 	%fd65, %fd59, %fd64;
	add.f64 	%fd66, %fd63, %fd65;
	xor.b32  	%r25, %r48, -2147483648;
	mov.b32 	%r26, 1127219200;
	mov.b64 	%fd67, {%r25, %r26};
	mov.b32 	%r27, -2147483648;
	mov.b64 	%fd68, {%r27, %r26};
	sub.f64 	%fd69, %fd67, %fd68;
	fma.rn.f64 	%fd70, %fd69, 0d3FE62E42FEFA39EF, %fd64;
	fma.rn.f64 	%fd71, %fd69, 0dBFE62E42FEFA39EF, %fd70;
	sub.f64 	%fd72, %fd71, %fd64;
	sub.f64 	%fd73, %fd66, %fd72;
	fma.rn.f64 	%fd74, %fd69, 0d3C7ABC9E3B39803F, %fd73;
	add.f64 	%fd75, %fd70, %fd74;
	sub.f64 	%fd76, %fd70, %fd75;
	add.f64 	%fd77, %fd74, %fd76;
	mov.f64 	%fd78, 0d4000000000000000;
	{
	.reg .b32 %temp; 
	mov.b64 	{%temp, %r28}, %fd78;
	}
	{
	.reg .b32 %temp; 
	mov.b64 	{%r29, %temp}, %fd78;
	}
	shl.b32 	%r30, %r28, 1;
	setp.gt.u32 	%p3, %r30, -33554433;
	and.b32  	%r31, %r28, -15728641;
	selp.b32 	%r32, %r31, %r28, %p3;
	mov.b64 	%fd79, {%r29, %r32};
	mul.rn.f64 	%fd80, %fd75, %fd79;
	neg.f64 	%fd81, %fd80;
	fma.rn.f64 	%fd82, %fd75, %fd79, %fd81;
	fma.rn.f64 	%fd83, %fd77, %fd79, %fd82;
	add.f64 	%fd4, %fd80, %fd83;
	sub.f64 	%fd84, %fd80, %fd4;
	add.f64 	%fd5, %fd83, %fd84;
	fma.rn.f64 	%fd85, %fd4, 0d3FF71547652B82FE, 0d4338000000000000;
	{
	.reg .b32 %temp; 
	mov.b64 	{%r13, %temp}, %fd85;
	}
	mov.f64 	%fd86, 0dC338000000000000;
	add.rn.f64 	%fd87, %fd85, %fd86;
	fma.rn.f64 	%fd88, %fd87, 0dBFE62E42FEFA39EF, %fd4;
	fma.rn.f64 	%fd89, %fd87, 0dBC7ABC9E3B39803F, %fd88;
	fma.rn.f64 	%fd90, %fd89, 0d3E5ADE1569CE2BDF, 0d3E928AF3FCA213EA;
	fma.rn.f64 	%fd91, %fd90, %fd89, 0d3EC71DEE62401315;
	fma.rn.f64 	%fd92, %fd91, %fd89, 0d3EFA01997C89EB71;
	fma.rn.f64 	%fd93, %fd92, %fd89, 0d3F2A01A014761F65;
	fma.rn.f64 	%fd94, %fd93, %fd89, 0d3F56C16C1852B7AF;
	fma.rn.f64 	%fd95, %fd94, %fd89, 0d3F81111111122322;
	fma.rn.f64 	%fd96, %fd95, %fd89, 0d3FA55555555502A1;
	fma.rn.f64 	%fd97, %fd96, %fd89, 0d3FC5555555555511;
	fma.rn.f64 	%fd98, %fd97, %fd89, 0d3FE000000000000B;
	fma.rn.f64 	%fd99, %fd98, %fd89, 0d3FF0000000000000;
	fma.rn.f64 	%fd100, %fd99, %fd89, 0d3FF0000000000000;
	{
	.reg .b32 %temp; 
	mov.b64 	{%r14, %temp}, %fd100;
	}
	{
	.reg .b32 %temp; 
	mov.b64 	{%temp, %r15}, %fd100;
	}
	shl.b32 	%r33, %r13, 20;
	add.s32 	%r34, %r33, %r15;
	mov.b64 	%fd108, {%r14, %r34};
	{
	.reg .b32 %temp; 
	mov.b64 	{%temp, %r35}, %fd4;
	}
	mov.b32 	%f2, %r35;
	abs.f32 	%f1, %f2;
	setp.lt.f32 	%p4, %f1, 0f4086232B;
	@%p4 bra 	$L__BB1_7;
	setp.lt.f64 	%p5, %fd4, 0d0000000000000000;
	add.f64 	%fd101, %fd4, 0d7FF0000000000000;
	selp.f64 	%fd108, 0d0000000000000000, %fd101, %p5;
	setp.geu.f32 	%p6, %f1, 0f40874800;
	@%p6 bra 	$L__BB1_7;
	shr.u32 	%r36, %r13, 31;
	add.s32 	%r37, %r13, %r36;
	shr.s32 	%r38, %r37, 1;
	shl.b32 	%r39, %r38, 20;
	add.s32 	%r40, %r15, %r39;
	mov.b64 	%fd102, {%r14, %r40};
	sub.s32 	%r41, %r13, %r38;
	shl.b32 	%r42, %r41, 20;
	add.s32 	%r43, %r42, 1072693248;
	mov.b32 	%r44, 0;
	mov.b64 	%fd103, {%r44, %r43};
	mul.f64 	%fd108, %fd103, %fd102;
$L__BB1_7:
	abs.f64 	%fd104, %fd108;
	setp.eq.f64 	%p7, %fd104, 0d7FF0000000000000;
	fma.rn.f64 	%fd105, %fd108, %fd5, %fd108;
	selp.f64 	%fd106, %fd108, %fd105, %p7;
	st.param.f64 	[func_retval0], %fd106;
	ret;

}


// ===== COMPILED SASS (sm_100) =====

	.target	sm_100

	.elftype	@"ET_EXEC"


//--------------------- .note.nv.tkinfo           --------------------------
	.section	.note.nv.tkinfo,"",@"SHT_NOTE"
	.sectionflags	@"SHF_NOTE_NV_TKINFO"
	.tkinfo
        /*0018*/ 	.word	0x00000002
        /*0030*/ 	.string	""
        /*0030*/ 	.string	"ptxas"
        /*0030*/ 	.string	"Cuda compilation tools, release 13.0, V13.0.88"
        /*0030*/ 	.string	"Build cuda_13.0.r13.0/compiler.36424714_0"
        /*0030*/ 	.string	"-arch sm_100 -m 64 "



//--------------------- .note.nv.cuinfo           --------------------------
	.section	.note.nv.cuinfo,"",@"SHT_NOTE"
	.sectionflags	@"SHF_NOTE_NV_CUINFO"
        /*0018*/ 	.short	0x0002
        /*001a*/ 	.short	0x0064
        /*001c*/ 	.short	0x0082
	.zero		2


//--------------------- .nv.info                  --------------------------
	.section	.nv.info,"",@"SHT_CUDA_INFO"
	.align	4


	//----- nvinfo : EIATTR_REGCOUNT
	.align		4
        /*0000*/ 	.byte	0x04, 0x2f
        /*0002*/ 	.short	(.L_1 - .L_0)
	.align		4
.L_0:
        /*0004*/ 	.word	index@(_Z20interpolation_kernelPfS_S_S_S_i)
        /*0008*/ 	.word	0x0000001e


	//----- nvinfo : EIATTR_FRAME_SIZE
	.align		4
.L_1:
        /*000c*/ 	.byte	0x04, 0x11
        /*000e*/ 	.short	(.L_3 - .L_2)
	.align		4
.L_2:
        /*0010*/ 	.word	index@($_Z20interpolation_kernelPfS_S_S_S_i$__internal_accurate_pow)
        /*0014*/ 	.word	0x00000000


	//----- nvinfo : EIATTR_FRAME_SIZE
	.align		4
.L_3:
        /*0018*/ 	.byte	0x04, 0x11
        /*001a*/ 	.short	(.L_5 - .L_4)
	.align		4
.L_4:
        /*001c*/ 	.word	index@($__internal_1_$__cuda_sm3x_div_rn_noftz_f32_slowpath)
        /*0020*/ 	.word	0x00000000


	//----- nvinfo : EIATTR_FRAME_SIZE
	.align		4
.L_5:
        /*0024*/ 	.byte	0x04, 0x11
        /*0026*/ 	.short	(.L_7 - .L_6)
	.align		4
.L_6:
        /*0028*/ 	.word	index@($__internal_0_$__cuda_sm20_div_rn_f64_full)
        /*002c*/ 	.word	0x00000000


	//----- nvinfo : EIATTR_FRAME_SIZE
	.align		4
.L_7:
        /*0030*/ 	.byte	0x04, 0x11
        /*0032*/ 	.short	(.L_9 - .L_8)
	.align		4
.L_8:
        /*0034*/ 	.word	index@(_Z20interpolation_kernelPfS_S_S_S_i)
        /*0038*/ 	.word	0x00000000


	//----- nvinfo : EIATTR_MIN_STACK_SIZE
	.align		4
.L_9:
        /*003c*/ 	.byte	0x04, 0x12
        /*003e*/ 	.short	(.L_11 - .L_10)
	.align		4
.L_10:
        /*0040*/ 	.word	index@(_Z20interpolation_kernelPfS_S_S_S_i)
        /*0044*/ 	.word	0x00000000
.L_11:


//--------------------- .nv.compat                --------------------------
	.section	.nv.compat,"",@"SHT_CUDA_COMPAT_INFO"
	.align	4
        /*0000*/ 	.byte	0x02, 0x09, 0x00, 0x00, 0x02, 0x02, 0x01, 0x00, 0x02, 0x05, 0x05, 0x00, 0x03, 0x07, 0x01, 0x01
        /*0010*/ 	.byte	0x02, 0x03, 0x00, 0x00, 0x02, 0x06, 0x01, 0x00, 0x04, 0x0b, 0x08, 0x00, 0x01, 0x00, 0x00, 0x00
        /*0020*/ 	.byte	0x00, 0x00, 0x00, 0x00


//--------------------- .nv.info._Z20interpolation_kernelPfS_S_S_S_i --------------------------
	.section	.nv.info._Z20interpolation_kernelPfS_S_S_S_i,"",@"SHT_CUDA_INFO"
	.sectionflags	@""
	.align	4


	//----- nvinfo : EIATTR_CUDA_API_VERSION
	.align		4
        /*0000*/ 	.byte	0x04, 0x37
        /*0002*/ 	.short	(.L_13 - .L_12)
.L_12:
        /*0004*/ 	.word	0x00000082


	//----- nvinfo : EIATTR_KPARAM_INFO
	.align		4
.L_13:
        /*0008*/ 	.byte	0x04, 0x17
        /*000a*/ 	.short	(.L_15 - .L_14)
.L_14:
        /*000c*/ 	.word	0x00000000
        /*0010*/ 	.short	0x0005
        /*0012*/ 	.short	0x0028
        /*0014*/ 	.byte	0x00, 0xf0, 0x11, 0x00


	//----- nvinfo : EIATTR_KPARAM_INFO
	.align		4
.L_15:
        /*0018*/ 	.byte	0x04, 0x17
        /*001a*/ 	.short	(.L_17 - .L_16)
.L_16:
        /*001c*/ 	.word	0x00000000
        /*0020*/ 	.short	0x0004
        /*0022*/ 	.short	0x0020
        /*0024*/ 	.byte	0x00, 0xf5, 0x21, 0x00


	//----- nvinfo : EIATTR_KPARAM_INFO
	.align		4
.L_17:
        /*0028*/ 	.byte	0x04, 0x17
        /*002a*/ 	.short	(.L_19 - .L_18)
.L_18:
        /*002c*/ 	.word	0x00000000
        /*0030*/ 	.short	0x0003
        /*0032*/ 	.short	0x0018
        /*0034*/ 	.byte	0x00, 0xf5, 0x21, 0x00


	//----- nvinfo : EIATTR_KPARAM_INFO
	.align		4
.L_19:
        /*0038*/ 	.byte	0x04, 0x17
        /*003a*/ 	.short	(.L_21 - .L_20)
.L_20:
        /*003c*/ 	.word	0x00000000
        /*0040*/ 	.short	0x0002
        /*0042*/ 	.short	0x0010
        /*0044*/ 	.byte	0x00, 0xf5, 0x21, 0x00


	//----- nvinfo : EIATTR_KPARAM_INFO
	.align		4
.L_21:
        /*0048*/ 	.byte	0x04, 0x17
        /*004a*/ 	.short	(.L_23 - .L_22)
.L_22:
        /*004c*/ 	.word	0x00000000
        /*0050*/ 	.short	0x0001
        /*0052*/ 	.short	0x0008
        /*0054*/ 	.byte	0x00, 0xf5, 0x21, 0x00


	//----- nvinfo : EIATTR_KPARAM_INFO
	.align		4
.L_23:
        /*0058*/ 	.byte	0x04, 0x17
        /*005a*/ 	.short	(.L_25 - .L_24)
.L_24:
        /*005c*/ 	.word	0x00000000
        /*0060*/ 	.short	0x0000
        /*0062*/ 	.short	0x0000
        /*0064*/ 	.byte	0x00, 0xf5, 0x21, 0x00


	//----- nvinfo : EIATTR_SPARSE_MMA_MASK
	.align		4
.L_25:
        /*0068*/ 	.byte	0x03, 0x50
        /*006a*/ 	.short	0x0000


	//----- nvinfo : EIATTR_MAXREG_COUNT
	.align		4
        /*006c*/ 	.byte	0x03, 0x1b
        /*006e*/ 	.short	0x00ff


	//----- nvinfo : EIATTR_MERCURY_ISA_VERSION
	.align		4
        /*0070*/ 	.byte	0x03, 0x5f
        /*0072*/ 	.short	0x0101


	//----- nvinfo : EIATTR_VRC_CTA_INIT_COUNT
	.align		4
        /*0074*/ 	.byte	0x02, 0x4a
	.zero		1
	.zero		1


	//----- nvinfo : EIATTR_EXIT_INSTR_OFFSETS
	.align		4
        /*0078*/ 	.byte	0x04, 0x1c
        /*007a*/ 	.short	(.L_27 - .L_26)


	//   ....[0]....
.L_26:
        /*007c*/ 	.word	0x00000080


	//   ....[1]....
        /*0080*/ 	.word	0x00001130


	//----- nvinfo : EIATTR_CRS_STACK_SIZE
	.align		4
.L_27:
        /*0084*/ 	.byte	0x04, 0x1e
        /*0086*/ 	.short	(.L_29 - .L_28)
.L_28:
        /*0088*/ 	.word	0x00000000


	//----- nvinfo : EIATTR_CBANK_PARAM_SIZE
	.align		4
.L_29:
        /*008c*/ 	.byte	0x03, 0x19
        /*008e*/ 	.short	0x002c


	//----- nvinfo : EIATTR_PARAM_CBANK
	.align		4
        /*0090*/ 	.byte	0x04, 0x0a
        /*0092*/ 	.short	(.L_31 - .L_30)
	.align		4
.L_30:
        /*0094*/ 	.word	index@(.nv.constant0._Z20interpolation_kernelPfS_S_S_S_i)
        /*0098*/ 	.short	0x0380
        /*009a*/ 	.short	0x002c


	//----- nvinfo : EIATTR_SW_WAR
	.align		4
.L_31:
        /*009c*/ 	.byte	0x04, 0x36
        /*009e*/ 	.short	(.L_33 - .L_32)
.L_32:
        /*00a0*/ 	.word	0x00000008
.L_33:


//--------------------- .nv.callgraph             --------------------------
	.section	.nv.callgraph,"",@"SHT_CUDA_CALLGRAPH"
	.align	4
	.sectionentsize	8
	.align		4
        /*0000*/ 	.word	0x00000000
	.align		4
        /*0004*/ 	.word	0xffffffff
	.align		4
        /*0008*/ 	.word	0x00000000
	.align		4
        /*000c*/ 	.word	0xfffffffe
	.align		4
        /*0010*/ 	.word	0x00000000
	.align		4
        /*0014*/ 	.word	0xfffffffd
	.align		4
        /*0018*/ 	.word	0x00000000
	.align		4
        /*001c*/ 	.word	0xfffffffc


//--------------------- .text._Z20interpolation_kernelPfS_S_S_S_i --------------------------
	.section	.text._Z20interpolation_kernelPfS_S_S_S_i,"ax",@progbits
	.align	128
        .global         _Z20interpolation_kernelPfS_S_S_S_i
        .type           _Z20interpolation_kernelPfS_S_S_S_i,@function
        .size           _Z20interpolation_kernelPfS_S_S_S_i,(.L_x_36 - _Z20interpolation_kernelPfS_S_S_S_i)
        .other          _Z20interpolation_kernelPfS_S_S_S_i,@"STO_CUDA_ENTRY STV_DEFAULT"
_Z20interpolation_kernelPfS_S_S_S_i:
.text._Z20interpolation_kernelPfS_S_S_S_i:
[----:B------:R-:W-:Y:S01]  /*0000*/  LDC R1, c[0x0][0x37c] ;  /* 0x0000df00ff017b82 */ /* 0x000fe20000000800 */
[----:B------:R-:W0:Y:S07]  /*0010*/  S2R R3, SR_TID.X ;  /* 0x0000000000037919 */ /* 0x000e2e0000002100 */
[----:B------:R-:W0:Y:S01]  /*0020*/  S2UR UR5, SR_CTAID.X ;  /* 0x00000000000579c3 */ /* 0x000e220000002500 */
[----:B------:R-:W1:Y:S07]  /*0030*/  LDCU UR4, c[0x0][0x3a8] ;  /* 0x00007500ff0477ac */ /* 0x000e6e0008000800 */
[----:B------:R-:W0:Y:S01]  /*0040*/  LDC R2, c[0x0][0x360] ;  /* 0x0000d800ff027b82 */ /* 0x000e220000000800 */
[----:B-1----:R-:W-:Y:S01]  /*0050*/  UIADD3 UR4, UPT, UPT, UR4, -0x1, URZ ;  /* 0xffffffff04047890 */ /* 0x002fe2000fffe0ff */
[----:B0-----:R-:W-:-:S05]  /*0060*/  IMAD R2, R2, UR5, R3 ;  /* 0x0000000502027c24 */ /* 0x001fca000f8e0203 */
[----:B------:R-:W-:-:S13]  /*0070*/  ISETP.GE.AND P0, PT, R2, UR4, PT ;  /* 0x0000000402007c0c */ /* 0x000fda000bf06270 */
[----:B------:R-:W-:Y:S05]  /*0080*/  @P0 EXIT ;  /* 0x000000000000094d */ /* 0x000fea0003800000 */
[----:B------:R-:W0:Y:S01]  /*0090*/  LDC.64 R6, c[0x0][0x380] ;  /* 0x0000e000ff067b82 */ /* 0x000e220000000a00 */
[----:B------:R-:W1:Y:S07]  /*00a0*/  LDCU.64 UR4, c[0x0][0x358] ;  /* 0x00006b00ff0477ac */ /* 0x000e6e0008000a00 */
[----:B------:R-:W2:Y:S01]  /*00b0*/  LDC.64 R8, c[0x0][0x388] ;  /* 0x0000e200ff087b82 */ /* 0x000ea20000000a00 */
[----:B0-----:R-:W-:-:S05]  /*00c0*/  IMAD.WIDE R6, R2, 0x4, R6 ;  /* 0x0000000402067825 */ /* 0x001fca00078e0206 */
[----:B-1----:R-:W3:Y:S04]  /*00d0*/  LDG.E R3, desc[UR4][R6.64] ;  /* 0x0000000406037981 */ /* 0x002ee8000c1e1900 */
[----:B------:R-:W4:Y:S01]  /*00e0*/  LDG.E R4, desc[UR4][R6.64+0x4] ;  /* 0x0000040406047981 */ /* 0x000f22000c1e1900 */
[----:B--2---:R-:W-:-:S05]  /*00f0*/  IMAD.WIDE R8, R2, 0x4, R8 ;  /* 0x0000000402087825 */ /* 0x004fca00078e0208 */
[----:B------:R-:W2:Y:S04]  /*0100*/  LDG.E R5, desc[UR4][R8.64] ;  /* 0x0000000408057981 */ /* 0x000ea8000c1e1900 */
[----:B------:R-:W2:Y:S01]  /*0110*/  LDG.E R24, desc[UR4][R8.64+0x4] ;  /* 0x0000040408187981 */ /* 0x000ea2000c1e1900 */
[----:B------:R-:W-:Y:S01]  /*0120*/  BSSY.RECONVERGENT B0, `(.L_x_0) ;  /* 0x0000010000007945 */ /* 0x000fe20003800200 */
[C---:B---3--:R-:W-:Y:S01]  /*0130*/  FADD R25, R3.reuse, -R3 ;  /* 0x8000000303197221 */ /* 0x048fe20000000000 */
[----:B----4-:R-:W-:-:S04]  /*0140*/  FADD R11, -R3, R4 ;  /* 0x00000004030b7221 */ /* 0x010fc80000000100 */
[----:B------:R-:W0:Y:S01]  /*0150*/  MUFU.RCP R10, R11 ;  /* 0x0000000b000a7308 */ /* 0x000e220000001000 */
[----:B--2---:R-:W-:-:S04]  /*0160*/  FADD R0, -R5, R24 ;  /* 0x0000001805007221 */ /* 0x004fc80000000100 */
[----:B------:R-:W-:-:S04]  /*0170*/  FMUL R0, R25, R0 ;  /* 0x0000000019007220 */ /* 0x000fc80000400000 */
[----:B------:R-:W1:Y:S01]  /*0180*/  FCHK P0, R0, R11 ;  /* 0x0000000b00007302 */ /* 0x000e620000000000 */
[----:B0-----:R-:W-:-:S04]  /*0190*/  FFMA R13, -R11, R10, 1 ;  /* 0x3f8000000b0d7423 */ /* 0x001fc8000000010a */
[----:B------:R-:W-:-:S04]  /*01a0*/  FFMA R13, R10, R13, R10 ;  /* 0x0000000d0a0d7223 */ /* 0x000fc8000000000a */
[----:B------:R-:W-:-:S04]  /*01b0*/  FFMA R6, R0, R13, RZ ;  /* 0x0000000d00067223 */ /* 0x000fc800000000ff */
[----:B------:R-:W-:-:S04]  /*01c0*/  FFMA R7, -R11, R6, R0 ;  /* 0x000000060b077223 */ /* 0x000fc80000000100 */
[----:B------:R-:W-:Y:S01]  /*01d0*/  FFMA R26, R13, R7, R6 ;  /* 0x000000070d1a7223 */ /* 0x000fe20000000006 */
[----:B-1----:R-:W-:Y:S06]  /*01e0*/  @!P0 BRA `(.L_x_1) ;  /* 0x00000000000c8947 */ /* 0x002fec0003800000 */
[----:B------:R-:W-:-:S07]  /*01f0*/  MOV R6, 0x210 ;  /* 0x0000021000067802 */ /* 0x000fce0000000f00 */
[----:B------:R-:W-:Y:S05]  /*0200*/  CALL.REL.NOINC `($__internal_1_$__cuda_sm3x_div_rn_noftz_f32_slowpath) ;  /* 0x0000001400487944 */ /* 0x000fea0003c00000 */
[----:B------:R-:W-:-:S07]  /*0210*/  IMAD.MOV.U32 R26, RZ, RZ, R0 ;  /* 0x000000ffff1a7224 */ /* 0x000fce00078e0000 */
.L_x_1:
[----:B------:R-:W-:Y:S05]  /*0220*/  BSYNC.RECONVERGENT B0 ;  /* 0x0000000000007941 */ /* 0x000fea0003800200 */
.L_x_0:
[----:B------:R-:W0:Y:S01]  /*0230*/  LDC.64 R8, c[0x0][0x390] ;  /* 0x0000e400ff087b82 */ /* 0x000e220000000a00 */
[----:B------:R-:W1:Y:S01]  /*0240*/  F2F.F64.F32 R6, R25 ;  /* 0x0000001900067310 */ /* 0x000e620000201800 */
[----:B------:R-:W-:Y:S01]  /*0250*/  FADD R26, R5, R26 ;  /* 0x0000001a051a7221 */ /* 0x000fe20000000000 */
[----:B------:R-:W-:Y:S01]  /*0260*/  BSSY.RECONVERGENT B0, `(.L_x_2) ;  /* 0x0000007000007945 */ /* 0x000fe20003800200 */
[----:B------:R-:W-:Y:S01]  /*0270*/  MOV R0, 0x2d0 ;  /* 0x000002d000007802 */ /* 0x000fe20000000f00 */
[----:B-1----:R-:W-:Y:S01]  /*0280*/  DADD R10, -RZ, |R6| ;  /* 0x00000000ff0a7229 */ /* 0x002fe20000000506 */
[----:B0-----:R-:W-:-:S09]  /*0290*/  IMAD.WIDE R8, R2, 0x4, R8 ;  /* 0x0000000402087825 */ /* 0x001fd200078e0208 */
[----:B------:R-:W-:Y:S01]  /*02a0*/  IMAD.MOV.U32 R27, RZ, RZ, R11 ;  /* 0x000000ffff1b7224 */ /* 0x000fe200078e000b */
[----:B------:R0:W-:Y:S06]  /*02b0*/  STG.E desc[UR4][R8.64], R26 ;  /* 0x0000001a08007986 */ /* 0x0001ec000c101904 */
[----:B0-----:R-:W-:Y:S05]  /*02c0*/  CALL.REL.NOINC `($_Z20interpolation_kernelPfS_S_S_S_i$__internal_accurate_pow) ;  /* 0x0000001800b87944 */ /* 0x001fea0003c00000 */
[----:B------:R-:W-:Y:S05]  /*02d0*/  BSYNC.RECONVERGENT B0 ;  /* 0x0000000000007941 */ /* 0x000fea0003800200 */
.L_x_2:
[----:B------:R-:W-:Y:S01]  /*02e0*/  DADD R8, R6, 2 ;  /* 0x4000000006087429 */ /* 0x000fe20000000000 */
[----:B------:R-:W-:Y:S01]  /*02f0*/  FSETP.NEU.AND P0, PT, R25, RZ, PT ;  /* 0x000000ff1900720b */ /* 0x000fe20003f0d000 */
[----:B------:R-:W-:Y:S08]  /*0300*/  BSSY.RECONVERGENT B0, `(.L_x_3) ;  /* 0x000000d000007945 */ /* 0x000ff00003800200 */
[----:B------:R-:W-:Y:S01]  /*0310*/  LOP3.LUT R8, R9, 0x7ff00000, RZ, 0xc0, !PT ;  /* 0x7ff0000009087812 */ /* 0x000fe200078ec0ff */
[----:B------:R-:W-:-:S03]  /*0320*/  IMAD.MOV.U32 R9, RZ, RZ, R11 ;  /* 0x000000ffff097224 */ /* 0x000fc600078e000b */
[----:B------:R-:W-:Y:S01]  /*0330*/  ISETP.NE.AND P1, PT, R8, 0x7ff00000, PT ;  /* 0x7ff000000800780c */ /* 0x000fe20003f25270 */
[----:B------:R-:W-:Y:S01]  /*0340*/  IMAD.MOV.U32 R8, RZ, RZ, R10 ;  /* 0x000000ffff087224 */ /* 0x000fe200078e000a */
[----:B------:R-:W-:-:S11]  /*0350*/  @!P0 CS2R R8, SRZ ;  /* 0x0000000000088805 */ /* 0x000fd6000001ff00 */
[----:B------:R-:W-:Y:S05]  /*0360*/  @P1 BRA `(.L_x_4) ;  /* 0x0000000000181947 */ /* 0x000fea0003800000 */
[----:B------:R-:W-:-:S13]  /*0370*/  FSETP.NAN.AND P0, PT, R25, R25, PT ;  /* 0x000000191900720b */ /* 0x000fda0003f08000 */
[----:B------:R-:W-:Y:S01]  /*0380*/  @P0 DADD R8, R6, 2 ;  /* 0x4000000006080429 */ /* 0x000fe20000000000 */
[----:B------:R-:W-:Y:S10]  /*0390*/  @P0 BRA `(.L_x_4) ;  /* 0x00000000000c0947 */ /* 0x000ff40003800000 */
[----:B------:R-:W-:-:S14]  /*03a0*/  DSETP.NEU.AND P0, PT, |R6|, +INF , PT ;  /* 0x7ff000000600742a */ /* 0x000fdc0003f0d200 */
[----:B------:R-:W-:Y:S02]  /*03b0*/  @!P0 IMAD.MOV.U32 R8, RZ, RZ, 0x0 ;  /* 0x00000000ff088424 */ /* 0x000fe400078e00ff */
[----:B------:R-:W-:-:S07]  /*03c0*/  @!P0 IMAD.MOV.U32 R9, RZ, RZ, 0x7ff00000 ;  /* 0x7ff00000ff098424 */ /* 0x000fce00078e00ff */
.L_x_4:
[----:B------:R-:W-:Y:S05]  /*03d0*/  BSYNC.RECONVERGENT B0 ;  /* 0x0000000000007941 */ /* 0x000fea0003800200 */
.L_x_3:
[----:B------:R-:W-:Y:S01]  /*03e0*/  DMUL R8, R8, -0.5 ;  /* 0xbfe0000008087828 */ /* 0x000fe20000000000 */
[----:B------:R-:W-:Y:S01]  /*03f0*/  FSETP.NEU.AND P0, PT, R25, 1, PT ;  /* 0x3f8000001900780b */ /* 0x000fe20003f0d000 */
[----:B------:R-:W-:Y:S01]  /*0400*/  IMAD.MOV.U32 R6, RZ, RZ, 0x652b82fe ;  /* 0x652b82feff067424 */ /* 0x000fe200078e00ff */
[----:B------:R-:W-:Y:S01]  /*0410*/  UMOV UR6, 0xfefa39ef ;  /* 0xfefa39ef00067882 */ /* 0x000fe20000000000 */
[----:B------:R-:W-:Y:S01]  /*0420*/  IMAD.MOV.U32 R7, RZ, RZ, 0x3ff71547 ;  /* 0x3ff71547ff077424 */ /* 0x000fe200078e00ff */
[----:B------:R-:W-:Y:S01]  /*0430*/  UMOV UR7, 0x3fe62e42 ;  /* 0x3fe62e4200077882 */ /* 0x000fe20000000000 */
[----:B------:R-:W-:Y:S01]  /*0440*/  FADD R3, R3, -R4 ;  /* 0x8000000403037221 */ /* 0x000fe20000000000 */
[----:B------:R-:W-:Y:S01]  /*0450*/  BSSY.RECONVERGENT B0, `(.L_x_5) ;  /* 0x000003b000007945 */ /* 0x000fe20003800200 */
[----:B------:R-:W-:Y:S02]  /*0460*/  F2F.F64.F32 R4, R5 ;  /* 0x0000000500047310 */ /* 0x000fe40000201800 */
[----:B------:R-:W-:-:S02]  /*0470*/  FSEL R10, R8, RZ, P0 ;  /* 0x000000ff080a7208 */ /* 0x000fc40000000000 */
[----:B------:R-:W-:-:S04]  /*0480*/  FSEL R11, R9, -1.75, P0 ;  /* 0xbfe00000090b7808 */ /* 0x000fc80000000000 */
[----:B------:R-:W-:Y:S02]  /*0490*/  FSETP.GEU.AND P0, PT, |R11|, 4.1917929649353027344, PT ;  /* 0x4086232b0b00780b */ /* 0x000fe40003f0e200 */
[----:B------:R-:W-:-:S08]  /*04a0*/  DFMA R8, R10, R6, 6.75539944105574400000e+15 ;  /* 0x433800000a08742b */ /* 0x000fd00000000006 */
[----:B------:R-:W-:-:S08]  /*04b0*/  DADD R12, R8, -6.75539944105574400000e+15 ;  /* 0xc3380000080c7429 */ /* 0x000fd00000000000 */
[----:B------:R-:W-:Y:S01]  /*04c0*/  DFMA R6, R12, -UR6, R10 ;  /* 0x800000060c067c2b */ /* 0x000fe2000800000a */
[----:B------:R-:W-:Y:S01]  /*04d0*/  UMOV UR6, 0x3b39803f ;  /* 0x3b39803f00067882 */ /* 0x000fe20000000000 */
[----:B------:R-:W-:-:S06]  /*04e0*/  UMOV UR7, 0x3c7abc9e ;  /* 0x3c7abc9e00077882 */ /* 0x000fcc0000000000 */
[----:B------:R-:W-:Y:S01]  /*04f0*/  DFMA R12, R12, -UR6, R6 ;  /* 0x800000060c0c7c2b */ /* 0x000fe20008000006 */
[----:B------:R-:W-:Y:S01]  /*0500*/  UMOV UR6, 0x69ce2bdf ;  /* 0x69ce2bdf00067882 */ /* 0x000fe20000000000 */
[----:B------:R-:W-:Y:S01]  /*0510*/  IMAD.MOV.U32 R6, RZ, RZ, -0x35dec16 ;  /* 0xfca213eaff067424 */ /* 0x000fe200078e00ff */
[----:B------:R-:W-:Y:S01]  /*0520*/  UMOV UR7, 0x3e5ade15 ;  /* 0x3e5ade1500077882 */ /* 0x000fe20000000000 */
[----:B------:R-:W-:-:S06]  /*0530*/  IMAD.MOV.U32 R7, RZ, RZ, 0x3e928af3 ;  /* 0x3e928af3ff077424 */ /* 0x000fcc00078e00ff */
[----:B------:R-:W-:Y:S01]  /*0540*/  DFMA R6, R12, UR6, R6 ;  /* 0x000000060c067c2b */ /* 0x000fe20008000006 */
[----:B------:R-:W-:Y:S01]  /*0550*/  UMOV UR6, 0x62401315 ;  /* 0x6240131500067882 */ /* 0x000fe20000000000 */
[----:B------:R-:W-:-:S06]  /*0560*/  UMOV UR7, 0x3ec71dee ;  /* 0x3ec71dee00077882 */ /* 0x000fcc0000000000 */
[----:B------:R-:W-:Y:S01]  /*0570*/  DFMA R6, R12, R6, UR6 ;  /* 0x000000060c067e2b */ /* 0x000fe20008000006 */
        /* <DEDUP_REMOVED lines=20> */
[----:B------:R-:W-:-:S08]  /*06c0*/  DFMA R6, R12, R6, UR6 ;  /* 0x000000060c067e2b */ /* 0x000fd00008000006 */
[C---:B------:R-:W-:Y:S02]  /*06d0*/  DFMA R16, R12.reuse, R6, 1 ;  /* 0x3ff000000c10742b */ /* 0x040fe40000000006 */
[----:B------:R-:W0:Y:S06]  /*06e0*/  F2F.F64.F32 R6, R3 ;  /* 0x0000000300067310 */ /* 0x000e2c0000201800 */
[----:B------:R-:W-:Y:S02]  /*06f0*/  DFMA R16, R12, R16, 1 ;  /* 0x3ff000000c10742b */ /* 0x000fe40000000010 */
[----:B0-----:R-:W-:-:S08]  /*0700*/  DADD R12, -RZ, |R6| ;  /* 0x00000000ff0c7229 */ /* 0x001fd00000000506 */
[----:B------:R-:W-:Y:S02]  /*0710*/  IMAD R15, R8, 0x100000, R17 ;  /* 0x00100000080f7824 */ /* 0x000fe400078e0211 */
[----:B------:R-:W-:Y:S01]  /*0720*/  IMAD.MOV.U32 R14, RZ, RZ, R16 ;  /* 0x000000ffff0e7224 */ /* 0x000fe200078e0010 */
[----:B------:R-:W-:Y:S06]  /*0730*/  @!P0 BRA `(.L_x_6) ;  /* 0x0000000000308947 */ /* 0x000fec0003800000 */
[----:B------:R-:W-:Y:S01]  /*0740*/  FSETP.GEU.AND P1, PT, |R11|, 4.2275390625, PT ;  /* 0x408748000b00780b */ /* 0x000fe20003f2e200 */
[C---:B------:R-:W-:Y:S02]  /*0750*/  DADD R14, R10.reuse, +INF ;  /* 0x7ff000000a0e7429 */ /* 0x040fe40000000000 */
[----:B------:R-:W-:-:S08]  /*0760*/  DSETP.GEU.AND P0, PT, R10, RZ, PT ;  /* 0x000000ff0a00722a */ /* 0x000fd00003f0e000 */
[----:B------:R-:W-:Y:S02]  /*0770*/  FSEL R14, R14, RZ, P0 ;  /* 0x000000ff0e0e7208 */ /* 0x000fe40000000000 */
[----:B------:R-:W-:Y:S02]  /*0780*/  @!P1 LEA.HI R0, R8, R8, RZ, 0x1 ;  /* 0x0000000808009211 */ /* 0x000fe400078f08ff */
[----:B------:R-:W-:Y:S02]  /*0790*/  FSEL R15, R15, RZ, P0 ;  /* 0x000000ff0f0f7208 */ /* 0x000fe40000000000 */
[----:B------:R-:W-:-:S05]  /*07a0*/  @!P1 SHF.R.S32.HI R9, RZ, 0x1, R0 ;  /* 0x00000001ff099819 */ /* 0x000fca0000011400 */
[----:B------:R-:W-:Y:S02]  /*07b0*/  @!P1 IMAD.IADD R8, R8, 0x1, -R9 ;  /* 0x0000000108089824 */ /* 0x000fe400078e0a09 */
[----:B------:R-:W-:-:S03]  /*07c0*/  @!P1 IMAD R17, R9, 0x100000, R17 ;  /* 0x0010000009119824 */ /* 0x000fc600078e0211 */
[----:B------:R-:W-:Y:S01]  /*07d0*/  @!P1 LEA R9, R8, 0x3ff00000, 0x14 ;  /* 0x3ff0000008099811 */ /* 0x000fe200078ea0ff */
[----:B------:R-:W-:-:S06]  /*07e0*/  @!P1 IMAD.MOV.U32 R8, RZ, RZ, RZ ;  /* 0x000000ffff089224 */ /* 0x000fcc00078e00ff */
[----:B------:R-:W-:-:S11]  /*07f0*/  @!P1 DMUL R14, R16, R8 ;  /* 0x00000008100e9228 */ /* 0x000fd60000000000 */
.L_x_6:
[----:B------:R-:W-:Y:S05]  /*0800*/  BSYNC.RECONVERGENT B0 ;  /* 0x0000000000007941 */ /* 0x000fea0003800200 */
.L_x_5:
[----:B------:R-:W-:Y:S01]  /*0810*/  DMUL R4, R4, R14 ;  /* 0x0000000e04047228 */ /* 0x000fe20000000000 */
[----:B------:R-:W-:Y:S01]  /*0820*/  BSSY.RECONVERGENT B0, `(.L_x_7) ;  /* 0x0000005000007945 */ /* 0x000fe20003800200 */
[----:B------:R-:W-:Y:S01]  /*0830*/  IMAD.MOV.U32 R10, RZ, RZ, R12 ;  /* 0x000000ffff0a7224 */ /* 0x000fe200078e000c */
[----:B------:R-:W-:Y:S01]  /*0840*/  MOV R0, 0x870 ;  /* 0x0000087000007802 */ /* 0x000fe20000000f00 */
[----:B------:R-:W-:-:S07]  /*0850*/  IMAD.MOV.U32 R27, RZ, RZ, R13 ;  /* 0x000000ffff1b7224 */ /* 0x000fce00078e000d */
[----:B------:R-:W-:Y:S05]  /*0860*/  CALL.REL.NOINC `($_Z20interpolation_kernelPfS_S_S_S_i$__internal_accurate_pow) ;  /* 0x0000001400507944 */ /* 0x000fea0003c00000 */
[----:B------:R-:W-:Y:S05]  /*0870*/  BSYNC.RECONVERGENT B0 ;  /* 0x0000000000007941 */ /* 0x000fea0003800200 */
.L_x_7:
        /* <DEDUP_REMOVED lines=15> */
.L_x_9:
[----:B------:R-:W-:Y:S05]  /*0970*/  BSYNC.RECONVERGENT B0 ;  /* 0x0000000000007941 */ /* 0x000fea0003800200 */
.L_x_8:
[----:B------:R-:W-:Y:S01]  /*0980*/  DMUL R8, R8, -0.5 ;  /* 0xbfe0000008087828 */ /* 0x000fe20000000000 */
[----:B------:R-:W-:Y:S01]  /*0990*/  FSETP.NEU.AND P0, PT, R3, 1, PT ;  /* 0x3f8000000300780b */ /* 0x000fe20003f0d000 */
[----:B------:R-:W-:Y:S01]  /*09a0*/  IMAD.MOV.U32 R10, RZ, RZ, 0x652b82fe ;  /* 0x652b82feff0a7424 */ /* 0x000fe200078e00ff */
[----:B------:R-:W-:Y:S01]  /*09b0*/  UMOV UR6, 0xfefa39ef ;  /* 0xfefa39ef00067882 */ /* 0x000fe20000000000 */
[----:B------:R-:W-:Y:S01]  /*09c0*/  IMAD.MOV.U32 R11, RZ, RZ, 0x3ff71547 ;  /* 0x3ff71547ff0b7424 */ /* 0x000fe200078e00ff */
[----:B------:R-:W-:Y:S01]  /*09d0*/  UMOV UR7, 0x3fe62e42 ;  /* 0x3fe62e4200077882 */ /* 0x000fe20000000000 */
[----:B------:R-:W0:Y:S01]  /*09e0*/  MUFU.RCP64H R15, 2.5066280364990234375 ;  /* 0x40040d93000f7908 */ /* 0x000e220000001800 */
[----:B------:R-:W-:Y:S01]  /*09f0*/  IMAD.MOV.U32 R14, RZ, RZ, 0x1 ;  /* 0x00000001ff0e7424 */ /* 0x000fe200078e00ff */
[----:B------:R-:W-:Y:S02]  /*0a00*/  BSSY.RECONVERGENT B0, `(.L_x_10) ;  /* 0x0000040000007945 */ /* 0x000fe40003800200 */
[----:B------:R-:W-:-:S02]  /*0a10*/  FSEL R6, R8, RZ, P0 ;  /* 0x000000ff08067208 */ /* 0x000fc40000000000 */
[----:B------:R-:W-:Y:S02]  /*0a20*/  FSEL R7, R9, -1.75, P0 ;  /* 0xbfe0000009077808 */ /* 0x000fe40000000000 */
[----:B------:R-:W1:Y:S02]  /*0a30*/  F2F.F64.F32 R24, R24 ;  /* 0x0000001800187310 */ /* 0x000e640000201800 */
        /* <DEDUP_REMOVED lines=8> */
[----:B------:R-:W-:Y:S01]  /*0ac0*/  MOV R12, 0xfca213ea ;  /* 0xfca213ea000c7802 */ /* 0x000fe20000000f00 */
[----:B------:R-:W-:Y:S01]  /*0ad0*/  IMAD.MOV.U32 R13, RZ, RZ, 0x3e928af3 ;  /* 0x3e928af3ff0d7424 */ /* 0x000fe200078e00ff */
[----:B------:R-:W-:-:S05]  /*0ae0*/  UMOV UR7, 0x3e5ade15 ;  /* 0x3e5ade1500077882 */ /* 0x000fca0000000000 */
        /* <DEDUP_REMOVED lines=20> */
[----:B------:R-:W-:Y:S01]  /*0c30*/  IMAD.MOV.U32 R12, RZ, RZ, 0x1ff62705 ;  /* 0x1ff62705ff0c7424 */ /* 0x000fe200078e00ff */
[----:B------:R-:W-:Y:S01]  /*0c40*/  UMOV UR7, 0x3fc55555 ;  /* 0x3fc5555500077882 */ /* 0x000fe20000000000 */
[----:B------:R-:W-:-:S04]  /*0c50*/  IMAD.MOV.U32 R13, RZ, RZ, 0x40040d93 ;  /* 0x40040d93ff0d7424 */ /* 0x000fc800078e00ff */
[----:B------:R-:W-:Y:S01]  /*0c60*/  DFMA R16, R10, R16, UR6 ;  /* 0x000000060a107e2b */ /* 0x000fe20008000010 */
[----:B------:R-:W-:Y:S01]  /*0c70*/  UMOV UR6, 0xb ;  /* 0x0000000b00067882 */ /* 0x000fe20000000000 */
[----:B0-----:R-:W-:Y:S01]  /*0c80*/  DFMA R18, R14, -R12, 1 ;  /* 0x3ff000000e12742b */ /* 0x001fe2000000080c */
[----:B------:R-:W-:-:S05]  /*0c90*/  UMOV UR7, 0x3fe00000 ;  /* 0x3fe0000000077882 */ /* 0x000fca0000000000 */
[----:B------:R-:W-:Y:S02]  /*0ca0*/  DFMA R16, R10, R16, UR6 ;  /* 0x000000060a107e2b */ /* 0x000fe40008000010 */
[----:B------:R-:W-:-:S06]  /*0cb0*/  DFMA R18, R18, R18, R18 ;  /* 0x000000121212722b */ /* 0x000fcc0000000012 */
[----:B------:R-:W-:Y:S02]  /*0cc0*/  DFMA R16, R10, R16, 1 ;  /* 0x3ff000000a10742b */ /* 0x000fe40000000010 */
[----:B------:R-:W-:-:S06]  /*0cd0*/  DFMA R18, R14, R18, R14 ;  /* 0x000000120e12722b */ /* 0x000fcc000000000e */
[----:B------:R-:W-:Y:S02]  /*0ce0*/  DFMA R14, R10, R16, 1 ;  /* 0x3ff000000a0e742b */ /* 0x000fe40000000010 */
[----:B------:R-:W-:-:S08]  /*0cf0*/  DFMA R10, R18, -R12, 1 ;  /* 0x3ff00000120a742b */ /* 0x000fd0000000080c */
[----:B------:R-:W-:Y:S01]  /*0d00*/  DFMA R10, R18, R10, R18 ;  /* 0x0000000a120a722b */ /* 0x000fe20000000012 */
[----:B------:R-:W-:Y:S02]  /*0d10*/  IMAD R17, R8, 0x100000, R15 ;  /* 0x0010000008117824 */ /* 0x000fe400078e020f */
[----:B------:R-:W-:Y:S01]  /*0d20*/  IMAD.MOV.U32 R16, RZ, RZ, R14 ;  /* 0x000000ffff107224 */ /* 0x000fe200078e000e */
[----:B-1----:R-:W-:Y:S07]  /*0d30*/  @!P0 BRA `(.L_x_11) ;  /* 0x0000000000308947 */ /* 0x002fee0003800000 */
        /* <DEDUP_REMOVED lines=12> */
.L_x_11:
[----:B------:R-:W-:Y:S05]  /*0e00*/  BSYNC.RECONVERGENT B0 ;  /* 0x0000000000007941 */ /* 0x000fea0003800200 */
.L_x_10:
[----:B------:R-:W-:Y:S01]  /*0e10*/  DMUL R24, R24, R16 ;  /* 0x0000001018187228 */ /* 0x000fe20000000000 */
[----:B------:R-:W-:Y:S01]  /*0e20*/  UMOV UR6, 0x1ff62705 ;  /* 0x1ff6270500067882 */ /* 0x000fe20000000000 */
[----:B------:R-:W-:Y:S01]  /*0e30*/  BSSY.RECONVERGENT B0, `(.L_x_12) ;  /* 0x000000f000007945 */ /* 0x000fe20003800200 */
[----:B------:R-:W-:-:S05]  /*0e40*/  IMAD.MOV.U32 R3, RZ, RZ, 0x40040d93 ;  /* 0x40040d93ff037424 */ /* 0x000fca00078e00ff */
[----:B------:R-:W-:Y:S02]  /*0e50*/  DMUL R6, R24, R10 ;  /* 0x0000000a18067228 */ /* 0x000fe40000000000 */
[----:B------:R-:W-:-:S06]  /*0e60*/  FSETP.GEU.AND P1, PT, |R25|, 6.5827683646048100446e-37, PT ;  /* 0x036000001900780b */ /* 0x000fcc0003f2e200 */
[----:B------:R-:W-:-:S08]  /*0e70*/  DFMA R12, R6, -R12, R24 ;  /* 0x8000000c060c722b */ /* 0x000fd00000000018 */
[----:B------:R-:W-:-:S10]  /*0e80*/  DFMA R6, R10, R12, R6 ;  /* 0x0000000c0a06722b */ /* 0x000fd40000000006 */
[----:B------:R-:W-:-:S05]  /*0e90*/  FFMA R0, RZ, 2.0633285045623779297, R7 ;  /* 0x40040d93ff007823 */ /* 0x000fca0000000007 */
[----:B------:R-:W-:-:S13]  /*0ea0*/  FSETP.GT.AND P0, PT, |R0|, 1.469367938527859385e-39, PT ;  /* 0x001000000000780b */ /* 0x000fda0003f04200 */
[----:B------:R-:W-:Y:S05]  /*0eb0*/  @P0 BRA P1, `(.L_x_13) ;  /* 0x0000000000180947 */ /* 0x000fea0000800000 */
[----:B------:R-:W-:Y:S01]  /*0ec0*/  IMAD.MOV.U32 R10, RZ, RZ, R24 ;  /* 0x000000ffff0a7224 */ /* 0x000fe200078e0018 */
[----:B------:R-:W-:Y:S01]  /*0ed0*/  MOV R0, 0xf00 ;  /* 0x00000f0000007802 */ /* 0x000fe20000000f00 */
[----:B------:R-:W-:-:S07]  /*0ee0*/  IMAD.MOV.U32 R11, RZ, RZ, R25 ;  /* 0x000000ffff0b7224 */ /* 0x000fce00078e0019 */
[----:B------:R-:W-:Y:S05]  /*0ef0*/  CALL.REL.NOINC `($__internal_0_$__cuda_sm20_div_rn_f64_full) ;  /* 0x0000000000907944 */ /* 0x000fea0003c00000 */
[----:B------:R-:W-:Y:S02]  /*0f00*/  IMAD.MOV.U32 R6, RZ, RZ, R10 ;  /* 0x000000ffff067224 */ /* 0x000fe400078e000a */
[----:B------:R-:W-:-:S07]  /*0f10*/  IMAD.MOV.U32 R7, RZ, RZ, R11 ;  /* 0x000000ffff077224 */ /* 0x000fce00078e000b */
.L_x_13:
[----:B------:R-:W-:Y:S05]  /*0f20*/  BSYNC.RECONVERGENT B0 ;  /* 0x0000000000007941 */ /* 0x000fea0003800200 */
.L_x_12:
[----:B------:R-:W0:Y:S01]  /*0f30*/  MUFU.RCP64H R9, 2.5066280364990234375 ;  /* 0x40040d9300097908 */ /* 0x000e220000001800 */
[----:B------:R-:W-:Y:S01]  /*0f40*/  IMAD.MOV.U32 R10, RZ, RZ, 0x1ff62705 ;  /* 0x1ff62705ff0a7424 */ /* 0x000fe200078e00ff */
[----:B------:R-:W-:Y:S01]  /*0f50*/  FSETP.GEU.AND P1, PT, |R5|, 6.5827683646048100446e-37, PT ;  /* 0x036000000500780b */ /* 0x000fe20003f2e200 */
[----:B------:R-:W-:Y:S01]  /*0f60*/  IMAD.MOV.U32 R11, RZ, RZ, 0x40040d93 ;  /* 0x40040d93ff0b7424 */ /* 0x000fe200078e00ff */
[----:B------:R-:W-:Y:S01]  /*0f70*/  BSSY.RECONVERGENT B0, `(.L_x_14) ;  /* 0x0000013000007945 */ /* 0x000fe20003800200 */
[----:B------:R-:W-:-:S06]  /*0f80*/  IMAD.MOV.U32 R8, RZ, RZ, 0x1 ;  /* 0x00000001ff087424 */ /* 0x000fcc00078e00ff */
[----:B0-----:R-:W-:-:S08]  /*0f90*/  DFMA R12, R8, -R10, 1 ;  /* 0x3ff00000080c742b */ /* 0x001fd0000000080a */
[----:B------:R-:W-:-:S08]  /*0fa0*/  DFMA R12, R12, R12, R12 ;  /* 0x0000000c0c0c722b */ /* 0x000fd0000000000c */
[----:B------:R-:W-:-:S08]  /*0fb0*/  DFMA R12, R8, R12, R8 ;  /* 0x0000000c080c722b */ /* 0x000fd00000000008 */
[----:B------:R-:W-:-:S08]  /*0fc0*/  DFMA R8, R12, -R10, 1 ;  /* 0x3ff000000c08742b */ /* 0x000fd0000000080a */
[----:B------:R-:W-:-:S08]  /*0fd0*/  DFMA R12, R12, R8, R12 ;  /* 0x000000080c0c722b */ /* 0x000fd0000000000c */
[----:B------:R-:W-:-:S08]  /*0fe0*/  DMUL R8, R4, R12 ;  /* 0x0000000c04087228 */ /* 0x000fd00000000000 */
[----:B------:R-:W-:-:S08]  /*0ff0*/  DFMA R10, R8, -R10, R4 ;  /* 0x8000000a080a722b */ /* 0x000fd00000000004 */
[----:B------:R-:W-:-:S10]  /*1000*/  DFMA R8, R12, R10, R8 ;  /* 0x0000000a0c08722b */ /* 0x000fd40000000008 */
[----:B------:R-:W-:-:S05]  /*1010*/  FFMA R0, RZ, 2.0633285045623779297, R9 ;  /* 0x40040d93ff007823 */ /* 0x000fca0000000009 */
[----:B------:R-:W-:-:S13]  /*1020*/  FSETP.GT.AND P0, PT, |R0|, 1.469367938527859385e-39, PT ;  /* 0x001000000000780b */ /* 0x000fda0003f04200 */
[----:B------:R-:W-:Y:S05]  /*1030*/  @P0 BRA P1, `(.L_x_15) ;  /* 0x0000000000180947 */ /* 0x000fea0000800000 */
[----:B------:R-:W-:Y:S01]  /*1040*/  IMAD.MOV.U32 R10, RZ, RZ, R4 ;  /* 0x000000ffff0a7224 */ /* 0x000fe200078e0004 */
[----:B------:R-:W-:Y:S02]  /*1050*/  MOV R11, R5 ;  /* 0x00000005000b7202 */ /* 0x000fe40000000f00 */
[----:B------:R-:W-:-:S07]  /*1060*/  MOV R0, 0x1080 ;  /* 0x0000108000007802 */ /* 0x000fce0000000f00 */
[----:B------:R-:W-:Y:S05]  /*1070*/  CALL.REL.NOINC `($__internal_0_$__cuda_sm20_div_rn_f64_full) ;  /* 0x0000000000307944 */ /* 0x000fea0003c00000 */
[----:B------:R-:W-:Y:S02]  /*1080*/  IMAD.MOV.U32 R8, RZ, RZ, R10 ;  /* 0x000000ffff087224 */ /* 0x000fe400078e000a */
[----:B------:R-:W-:-:S07]  /*1090*/  IMAD.MOV.U32 R9, RZ, RZ, R11 ;  /* 0x000000ffff097224 */ /* 0x000fce00078e000b */
.L_x_15:
[----:B------:R-:W-:Y:S05]  /*10a0*/  BSYNC.RECONVERGENT B0 ;  /* 0x0000000000007941 */ /* 0x000fea0003800200 */
.L_x_14:
[----:B------:R-:W0:Y:S01]  /*10b0*/  LDC.64 R4, c[0x0][0x398] ;  /* 0x0000e600ff047b82 */ /* 0x000e220000000a00 */
[----:B------:R-:W-:-:S07]  /*10c0*/  DADD R6, R8, R6 ;  /* 0x0000000008067229 */ /* 0x000fce0000000006 */
[----:B------:R-:W1:Y:S03]  /*10d0*/  LDC.64 R10, c[0x0][0x3a0] ;  /* 0x0000e800ff0a7b82 */ /* 0x000e660000000a00 */
[----:B------:R-:W2:Y:S01]  /*10e0*/  F2F.F32.F64 R7, R6 ;  /* 0x0000000600077310 */ /* 0x000ea20000301000 */
[----:B0-----:R-:W-:-:S05]  /*10f0*/  IMAD.WIDE R4, R2, 0x4, R4 ;  /* 0x0000000402047825 */ /* 0x001fca00078e0204 */
[----:B--2---:R-:W-:Y:S01]  /*1100*/  STG.E desc[UR4][R4.64], R7 ;  /* 0x0000000704007986 */ /* 0x004fe2000c101904 */
[----:B-1----:R-:W-:-:S05]  /*1110*/  IMAD.WIDE R2, R2, 0x4, R10 ;  /* 0x0000000402027825 */ /* 0x002fca00078e020a */
[----:B------:R-:W-:Y:S01]  /*1120*/  STG.E desc[UR4][R2.64], R26 ;  /* 0x0000001a02007986 */ /* 0x000fe2000c101904 */
[----:B------:R-:W-:Y:S05]  /*1130*/  EXIT ;  /* 0x000000000000794d */ /* 0x000fea0003800000 */
        .weak           $__internal_0_$__cuda_sm20_div_rn_f64_full
        .type           $__internal_0_$__cuda_sm20_div_rn_f64_full,@function
        .size           $__internal_0_$__cuda_sm20_div_rn_f64_full,($__internal_1_$__cuda_sm3x_div_rn_noftz_f32_slowpath - $__internal_0_$__cuda_sm20_div_rn_f64_full)
$__internal_0_$__cuda_sm20_div_rn_f64_full:
[C---:B------:R-:W-:Y:S01]  /*1140*/  FSETP.GEU.AND P0, PT, |R3|.reuse, 1.469367938527859385e-39, PT ;  /* 0x001000000300780b */ /* 0x040fe20003f0e200 */
[----:B------:R-:W-:Y:S01]  /*1150*/  IMAD.U32 R12, RZ, RZ, UR6 ;  /* 0x00000006ff0c7e24 */ /* 0x000fe2000f8e00ff */
[----:B------:R-:W-:Y:S01]  /*1160*/  LOP3.LUT R8, R3, 0x800fffff, RZ, 0xc0, !PT ;  /* 0x800fffff03087812 */ /* 0x000fe200078ec0ff */
[----:B------:R-:W-:Y:S01]  /*1170*/  IMAD.MOV.U32 R13, RZ, RZ, R3 ;  /* 0x000000ffff0d7224 */ /* 0x000fe200078e0003 */
[C---:B------:R-:W-:Y:S01]  /*1180*/  FSETP.GEU.AND P2, PT, |R11|.reuse, 1.469367938527859385e-39, PT ;  /* 0x001000000b00780b */ /* 0x040fe20003f4e200 */
[----:B------:R-:W-:Y:S01]  /*1190*/  IMAD.U32 R14, RZ, RZ, UR6 ;  /* 0x00000006ff0e7e24 */ /* 0x000fe2000f8e00ff */
[----:B------:R-:W-:Y:S01]  /*11a0*/  LOP3.LUT R15, R8, 0x3ff00000, RZ, 0xfc, !PT ;  /* 0x3ff00000080f7812 */ /* 0x000fe200078efcff */
[----:B------:R-:W-:Y:S01]  /*11b0*/  IMAD.MOV.U32 R18, RZ, RZ, 0x1 ;  /* 0x00000001ff127424 */ /* 0x000fe200078e00ff */
[----:B------:R-:W-:Y:S01]  /*11c0*/  LOP3.LUT R8, R11, 0x7ff00000, RZ, 0xc0, !PT ;  /* 0x7ff000000b087812 */ /* 0x000fe200078ec0ff */
[----:B------:R-:W-:Y:S01]  /*11d0*/  BSSY.RECONVERGENT B1, `(.L_x_16) ;  /* 0x0000050000017945 */ /* 0x000fe20003800200 */
[----:B------:R-:W-:-:S03]  /*11e0*/  LOP3.LUT R25, R3, 0x7ff00000, RZ, 0xc0, !PT ;  /* 0x7ff0000003197812 */ /* 0x000fc600078ec0ff */
[----:B------:R-:W-:Y:S01]  /*11f0*/  @!P0 DMUL R14, R12, 8.98846567431157953865e+307 ;  /* 0x7fe000000c0e8828 */ /* 0x000fe20000000000 */
[C---:B------:R-:W-:Y:S01]  /*1200*/  ISETP.GE.U32.AND P1, PT, R8.reuse, R25, PT ;  /* 0x000000190800720c */ /* 0x040fe20003f26070 */
[----:B------:R-:W-:Y:S02]  /*1210*/  IMAD.MOV.U32 R24, RZ, RZ, R8 ;  /* 0x000000ffff187224 */ /* 0x000fe400078e0008 */
[----:B------:R-:W-:Y:S02]  /*1220*/  @!P2 LOP3.LUT R9, R13, 0x7ff00000, RZ, 0xc0, !PT ;  /* 0x7ff000000d09a812 */ /* 0x000fe400078ec0ff */
[----:B------:R-:W0:Y:S02]  /*1230*/  MUFU.RCP64H R19, R15 ;  /* 0x0000000f00137308 */ /* 0x000e240000001800 */
[----:B------:R-:W-:Y:S01]  /*1240*/  @!P2 ISETP.GE.U32.AND P3, PT, R8, R9, PT ;  /* 0x000000090800a20c */ /* 0x000fe20003f66070 */
[----:B------:R-:W-:Y:S01]  /*1250*/  IMAD.MOV.U32 R9, RZ, RZ, 0x1ca00000 ;  /* 0x1ca00000ff097424 */ /* 0x000fe200078e00ff */
[----:B------:R-:W-:-:S04]  /*1260*/  @!P0 LOP3.LUT R25, R15, 0x7ff00000, RZ, 0xc0, !PT ;  /* 0x7ff000000f198812 */ /* 0x000fc800078ec0ff */
[----:B------:R-:W-:-:S04]  /*1270*/  @!P2 SEL R21, R9, 0x63400000, !P3 ;  /* 0x634000000915a807 */ /* 0x000fc80005800000 */
[----:B------:R-:W-:-:S04]  /*1280*/  @!P2 LOP3.LUT R22, R21, 0x80000000, R11, 0xf8, !PT ;  /* 0x800000001516a812 */ /* 0x000fc800078ef80b */
[----:B------:R-:W-:Y:S01]  /*1290*/  @!P2 LOP3.LUT R23, R22, 0x100000, RZ, 0xfc, !PT ;  /* 0x001000001617a812 */ /* 0x000fe200078efcff */
[----:B0-----:R-:W-:Y:S01]  /*12a0*/  DFMA R16, R18, -R14, 1 ;  /* 0x3ff000001210742b */ /* 0x001fe2000000080e */
[----:B------:R-:W-:-:S07]  /*12b0*/  @!P2 IMAD.MOV.U32 R22, RZ, RZ, RZ ;  /* 0x000000ffff16a224 */ /* 0x000fce00078e00ff */
[----:B------:R-:W-:-:S08]  /*12c0*/  DFMA R16, R16, R16, R16 ;  /* 0x000000101010722b */ /* 0x000fd00000000010 */
[----:B------:R-:W-:Y:S01]  /*12d0*/  DFMA R18, R18, R16, R18 ;  /* 0x000000101212722b */ /* 0x000fe20000000012 */
[----:B------:R-:W-:Y:S01]  /*12e0*/  SEL R17, R9, 0x63400000, !P1 ;  /* 0x6340000009117807 */ /* 0x000fe20004800000 */
[----:B------:R-:W-:-:S03]  /*12f0*/  IMAD.MOV.U32 R16, RZ, RZ, R10 ;  /* 0x000000ffff107224 */ /* 0x000fc600078e000a */
[----:B------:R-:W-:-:S03]  /*1300*/  LOP3.LUT R17, R17, 0x800fffff, R11, 0xf8, !PT ;  /* 0x800fffff11117812 */ /* 0x000fc600078ef80b */
[----:B------:R-:W-:-:S03]  /*1310*/  DFMA R20, R18, -R14, 1 ;  /* 0x3ff000001214742b */ /* 0x000fc6000000080e */
[----:B------:R-:W-:-:S05]  /*1320*/  @!P2 DFMA R16, R16, 2, -R22 ;  /* 0x400000001010a82b */ /* 0x000fca0000000816 */
[----:B------:R-:W-:-:S05]  /*1330*/  DFMA R18, R18, R20, R18 ;  /* 0x000000141212722b */ /* 0x000fca0000000012 */
[----:B------:R-:W-:-:S03]  /*1340*/  @!P2 LOP3.LUT R24, R17, 0x7ff00000, RZ, 0xc0, !PT ;  /* 0x7ff000001118a812 */ /* 0x000fc600078ec0ff */
[----:B------:R-:W-:Y:S02]  /*1350*/  DMUL R20, R18, R16 ;  /* 0x0000001012147228 */ /* 0x000fe40000000000 */
[----:B------:R-:W-:-:S05]  /*1360*/  VIADD R27, R24, 0xffffffff ;  /* 0xffffffff181b7836 */ /* 0x000fca0000000000 */
[----:B------:R-:W-:Y:S01]  /*1370*/  ISETP.GT.U32.AND P0, PT, R27, 0x7feffffe, PT ;  /* 0x7feffffe1b00780c */ /* 0x000fe20003f04070 */
[----:B------:R-:W-:Y:S01]  /*1380*/  VIADD R27, R25, 0xffffffff ;  /* 0xffffffff191b7836 */ /* 0x000fe20000000000 */
[----:B------:R-:W-:-:S04]  /*1390*/  DFMA R22, R20, -R14, R16 ;  /* 0x8000000e1416722b */ /* 0x000fc80000000010 */
[----:B------:R-:W-:-:S04]  /*13a0*/  ISETP.GT.U32.OR P0, PT, R27, 0x7feffffe, P0 ;  /* 0x7feffffe1b00780c */ /* 0x000fc80000704470 */
[----:B------:R-:W-:-:S09]  /*13b0*/  DFMA R22, R18, R22, R20 ;  /* 0x000000161216722b */ /* 0x000fd20000000014 */
[----:B------:R-:W-:Y:S05]  /*13c0*/  @P0 BRA `(.L_x_17) ;  /* 0x00000000006c0947 */ /* 0x000fea0003800000 */
[----:B------:R-:W-:Y:S01]  /*13d0*/  LOP3.LUT R11, R13, 0x7ff00000, RZ, 0xc0, !PT ;  /* 0x7ff000000d0b7812 */ /* 0x000fe200078ec0ff */
[----:B------:R-:W-:-:S03]  /*13e0*/  IMAD.MOV.U32 R18, RZ, RZ, RZ ;  /* 0x000000ffff127224 */ /* 0x000fc600078e00ff */
[CC--:B------:R-:W-:Y:S02]  /*13f0*/  VIADDMNMX R10, R8.reuse, -R11.reuse, 0xb9600000, !PT ;  /* 0xb9600000080a7446 */ /* 0x0c0fe4000780090b */
[----:B------:R-:W-:Y:S02]  /*1400*/  ISETP.GE.U32.AND P0, PT, R8, R11, PT ;  /* 0x0000000b0800720c */ /* 0x000fe40003f06070 */
[----:B------:R-:W-:Y:S02]  /*1410*/  VIMNMX R10, PT, PT, R10, 0x46a00000, PT ;  /* 0x46a000000a0a7848 */ /* 0x000fe40003fe0100 */
[----:B------:R-:W-:-:S05]  /*1420*/  SEL R9, R9, 0x63400000, !P0 ;  /* 0x6340000009097807 */ /* 0x000fca0004000000 */
[----:B------:R-:W-:-:S04]  /*1430*/  IMAD.IADD R10, R10, 0x1, -R9 ;  /* 0x000000010a0a7824 */ /* 0x000fc800078e0a09 */
[----:B------:R-:W-:-:S06]  /*1440*/  VIADD R19, R10, 0x7fe00000 ;  /* 0x7fe000000a137836 */ /* 0x000fcc0000000000 */
[----:B------:R-:W-:-:S10]  /*1450*/  DMUL R8, R22, R18 ;  /* 0x0000001216087228 */ /* 0x000fd40000000000 */
[----:B------:R-:W-:-:S13]  /*1460*/  FSETP.GTU.AND P0, PT, |R9|, 1.469367938527859385e-39, PT ;  /* 0x001000000900780b */ /* 0x000fda0003f0c200 */
[----:B------:R-:W-:Y:S05]  /*1470*/  @P0 BRA `(.L_x_18) ;  /* 0x0000000000940947 */ /* 0x000fea0003800000 */
[----:B------:R-:W-:Y:S01]  /*1480*/  DFMA R14, R22, -R14, R16 ;  /* 0x8000000e160e722b */ /* 0x000fe20000000010 */
[----:B------:R-:W-:-:S09]  /*1490*/  IMAD.MOV.U32 R18, RZ, RZ, RZ ;  /* 0x000000ffff127224 */ /* 0x000fd200078e00ff */
[C---:B------:R-:W-:Y:S02]  /*14a0*/  FSETP.NEU.AND P0, PT, R15.reuse, RZ, PT ;  /* 0x000000ff0f00720b */ /* 0x040fe40003f0d000 */
[----:B------:R-:W-:-:S04]  /*14b0*/  LOP3.LUT R11, R15, 0x80000000, R13, 0x48, !PT ;  /* 0x800000000f0b7812 */ /* 0x000fc800078e480d */
[----:B------:R-:W-:-:S07]  /*14c0*/  LOP3.LUT R19, R11, R19, RZ, 0xfc, !PT ;  /* 0x000000130b137212 */ /* 0x000fce00078efcff */
[----:B------:R-:W-:Y:S05]  /*14d0*/  @!P0 BRA `(.L_x_18) ;  /* 0x00000000007c8947 */ /* 0x000fea0003800000 */
[----:B------:R-:W-:Y:S01]  /*14e0*/  IMAD.MOV R13, RZ, RZ, -R10 ;  /* 0x000000ffff0d7224 */ /* 0x000fe200078e0a0a */
[----:B------:R-:W-:Y:S01]  /*14f0*/  DMUL.RP R18, R22, R18 ;  /* 0x0000001216127228 */ /* 0x000fe20000008000 */
[----:B------:R-:W-:-:S06]  /*1500*/  IMAD.MOV.U32 R12, RZ, RZ, RZ ;  /* 0x000000ffff0c7224 */ /* 0x000fcc00078e00ff */
[----:B------:R-:W-:-:S03]  /*1510*/  DFMA R12, R8, -R12, R22 ;  /* 0x8000000c080c722b */ /* 0x000fc60000000016 */
[----:B------:R-:W-:-:S03]  /*1520*/  LOP3.LUT R11, R19, R11, RZ, 0x3c, !PT ;  /* 0x0000000b130b7212 */ /* 0x000fc600078e3cff */
[----:B------:R-:W-:-:S04]  /*1530*/  IADD3 R12, PT, PT, -R10, -0x43300000, RZ ;  /* 0xbcd000000a0c7810 */ /* 0x000fc80007ffe1ff */
[----:B------:R-:W-:-:S04]  /*1540*/  FSETP.NEU.AND P0, PT, |R13|, R12, PT ;  /* 0x0000000c0d00720b */ /* 0x000fc80003f0d200 */
[----:B------:R-:W-:Y:S02]  /*1550*/  FSEL R8, R18, R8, !P0 ;  /* 0x0000000812087208 */ /* 0x000fe40004000000 */
[----:B------:R-:W-:Y:S01]  /*1560*/  FSEL R9, R11, R9, !P0 ;  /* 0x000000090b097208 */ /* 0x000fe20004000000 */
[----:B------:R-:W-:Y:S06]  /*1570*/  BRA `(.L_x_18) ;  /* 0x0000000000547947 */ /* 0x000fec0003800000 */
.L_x_17:
[----:B------:R-:W-:-:S14]  /*1580*/  DSETP.NAN.AND P0, PT, R10, R10, PT ;  /* 0x0000000a0a00722a */ /* 0x000fdc0003f08000 */
[----:B------:R-:W-:Y:S05]  /*1590*/  @P0 BRA `(.L_x_19) ;  /* 0x0000000000440947 */ /* 0x000fea0003800000 */
[----:B------:R-:W-:-:S14]  /*15a0*/  DSETP.NAN.AND P0, PT, R12, R12, PT ;  /* 0x0000000c0c00722a */ /* 0x000fdc0003f08000 */
[----:B------:R-:W-:Y:S05]  /*15b0*/  @P0 BRA `(.L_x_20) ;  /* 0x0000000000300947 */ /* 0x000fea0003800000 */
[----:B------:R-:W-:Y:S01]  /*15c0*/  ISETP.NE.AND P0, PT, R24, R25, PT ;  /* 0x000000191800720c */ /* 0x000fe20003f05270 */
[----:B------:R-:W-:Y:S01]  /*15d0*/  IMAD.MOV.U32 R9, RZ, RZ, -0x80000 ;  /* 0xfff80000ff097424 */ /* 0x000fe200078e00ff */
[----:B------:R-:W-:-:S11]  /*15e0*/  MOV R8, 0x0 ;  /* 0x0000000000087802 */ /* 0x000fd60000000f00 */
[----:B------:R-:W-:Y:S05]  /*15f0*/  @!P0 BRA `(.L_x_18) ;  /* 0x0000000000348947 */ /* 0x000fea0003800000 */
[----:B------:R-:W-:Y:S02]  /*1600*/  ISETP.NE.AND P0, PT, R24, 0x7ff00000, PT ;  /* 0x7ff000001800780c */ /* 0x000fe40003f05270 */
[----:B------:R-:W-:Y:S02]  /*1610*/  LOP3.LUT R9, R11, 0x80000000, R13, 0x48, !PT ;  /* 0x800000000b097812 */ /* 0x000fe400078e480d */
[----:B------:R-:W-:-:S13]  /*1620*/  ISETP.EQ.OR P0, PT, R25, RZ, !P0 ;  /* 0x000000ff1900720c */ /* 0x000fda0004702670 */
[----:B------:R-:W-:Y:S01]  /*1630*/  @P0 LOP3.LUT R10, R9, 0x7ff00000, RZ, 0xfc, !PT ;  /* 0x7ff00000090a0812 */ /* 0x000fe200078efcff */
[----:B------:R-:W-:Y:S02]  /*1640*/  @!P0 IMAD.MOV.U32 R8, RZ, RZ, RZ ;  /* 0x000000ffff088224 */ /* 0x000fe400078e00ff */
[----:B------:R-:W-:Y:S02]  /*1650*/  @P0 IMAD.MOV.U32 R8, RZ, RZ, RZ ;  /* 0x000000ffff080224 */ /* 0x000fe400078e00ff */
[----:B------:R-:W-:Y:S01]  /*1660*/  @P0 IMAD.MOV.U32 R9, RZ, RZ, R10 ;  /* 0x000000ffff090224 */ /* 0x000fe200078e000a */
[----:B------:R-:W-:Y:S06]  /*1670*/  BRA `(.L_x_18) ;  /* 0x0000000000147947 */ /* 0x000fec0003800000 */
.L_x_20:
[----:B------:R-:W-:Y:S01]  /*1680*/  LOP3.LUT R9, R13, 0x80000, RZ, 0xfc, !PT ;  /* 0x000800000d097812 */ /* 0x000fe200078efcff */
[----:B------:R-:W-:Y:S01]  /*1690*/  IMAD.MOV.U32 R8, RZ, RZ, R12 ;  /* 0x000000ffff087224 */ /* 0x000fe200078e000c */
[----:B------:R-:W-:Y:S06]  /*16a0*/  BRA `(.L_x_18) ;  /* 0x0000000000087947 */ /* 0x000fec0003800000 */
.L_x_19:
[----:B------:R-:W-:Y:S01]  /*16b0*/  LOP3.LUT R9, R11, 0x80000, RZ, 0xfc, !PT ;  /* 0x000800000b097812 */ /* 0x000fe200078efcff */
[----:B------:R-:W-:-:S07]  /*16c0*/  IMAD.MOV.U32 R8, RZ, RZ, R10 ;  /* 0x000000ffff087224 */ /* 0x000fce00078e000a */
.L_x_18:
[----:B------:R-:W-:Y:S05]  /*16d0*/  BSYNC.RECONVERGENT B1 ;  /* 0x0000000000017941 */ /* 0x000fea0003800200 */
.L_x_16:
[----:B------:R-:W-:Y:S02]  /*16e0*/  IMAD.MOV.U32 R10, RZ, RZ, R8 ;  /* 0x000000ffff0a7224 */ /* 0x000fe400078e0008 */
[----:B------:R-:W-:Y:S02]  /*16f0*/  IMAD.MOV.U32 R11, RZ, RZ, R9 ;  /* 0x000000ffff0b7224 */ /* 0x000fe400078e0009 */
[----:B------:R-:W-:Y:S02]  /*1700*/  IMAD.MOV.U32 R8, RZ, RZ, R0 ;  /* 0x000000ffff087224 */ /* 0x000fe400078e0000 */
[----:B------:R-:W-:-:S04]  /*1710*/  IMAD.MOV.U32 R9, RZ, RZ, 0x0 ;  /* 0x00000000ff097424 */ /* 0x000fc800078e00ff */
[----:B------:R-:W-:Y:S05]  /*1720*/  RET.REL.NODEC R8 `(_Z20interpolation_kernelPfS_S_S_S_i) ;  /* 0xffffffe808347950 */ /* 0x000fea0003c3ffff */
        .weak           $__internal_1_$__cuda_sm3x_div_rn_noftz_f32_slowpath
        .type           $__internal_1_$__cuda_sm3x_div_rn_noftz_f32_slowpath,@function
        .size           $__internal_1_$__cuda_sm3x_div_rn_noftz_f32_slowpath,($_Z20interpolation_kernelPfS_S_S_S_i$__internal_accurate_pow - $__internal_1_$__cuda_sm3x_div_rn_noftz_f32_slowpath)
$__internal_1_$__cuda_sm3x_div_rn_noftz_f32_slowpath:
[----:B------:R-:W-:Y:S01]  /*1730*/  SHF.R.U32.HI R9, RZ, 0x17, R11 ;  /* 0x00000017ff097819 */ /* 0x000fe2000001160b */
[----:B------:R-:W-:Y:S01]  /*1740*/  BSSY.RECONVERGENT B1, `(.L_x_21) ;  /* 0x0000064000017945 */ /* 0x000fe20003800200 */
[--C-:B------:R-:W-:Y:S01]  /*1750*/  SHF.R.U32.HI R7, RZ, 0x17, R0.reuse ;  /* 0x00000017ff077819 */ /* 0x100fe20000011600 */
[----:B------:R-:W-:Y:S01]  /*1760*/  IMAD.MOV.U32 R12, RZ, RZ, R0 ;  /* 0x000000ffff0c7224 */ /* 0x000fe200078e0000 */
[----:B------:R-:W-:Y:S02]  /*1770*/  LOP3.LUT R9, R9, 0xff, RZ, 0xc0, !PT ;  /* 0x000000ff09097812 */ /* 0x000fe400078ec0ff */
[----:B------:R-:W-:-:S03]  /*1780*/  LOP3.LUT R10, R7, 0xff, RZ, 0xc0, !PT ;  /* 0x000000ff070a7812 */ /* 0x000fc600078ec0ff */
[----:B------:R-:W-:Y:S02]  /*1790*/  VIADD R14, R9, 0xffffffff ;  /* 0xffffffff090e7836 */ /* 0x000fe40000000000 */
[----:B------:R-:W-:-:S03]  /*17a0*/  VIADD R13, R10, 0xffffffff ;  /* 0xffffffff0a0d7836 */ /* 0x000fc60000000000 */
[----:B------:R-:W-:-:S04]  /*17b0*/  ISETP.GT.U32.AND P0, PT, R14, 0xfd, PT ;  /* 0x000000fd0e00780c */ /* 0x000fc80003f04070 */
[----:B------:R-:W-:-:S13]  /*17c0*/  ISETP.GT.U32.OR P0, PT, R13, 0xfd, P0 ;  /* 0x000000fd0d00780c */ /* 0x000fda0000704470 */
[----:B------:R-:W-:Y:S01]  /*17d0*/  @!P0 IMAD.MOV.U32 R8, RZ, RZ, RZ ;  /* 0x000000ffff088224 */ /* 0x000fe200078e00ff */
[----:B------:R-:W-:Y:S06]  /*17e0*/  @!P0 BRA `(.L_x_22) ;  /* 0x0000000000608947 */ /* 0x000fec0003800000 */
[----:B------:R-:W-:Y:S01]  /*17f0*/  FSETP.GTU.FTZ.AND P0, PT, |R0|, +INF , PT ;  /* 0x7f8000000000780b */ /* 0x000fe20003f1c200 */
[----:B------:R-:W-:Y:S01]  /*1800*/  IMAD.MOV.U32 R7, RZ, RZ, R11 ;  /* 0x000000ffff077224 */ /* 0x000fe200078e000b */
[----:B------:R-:W-:-:S04]  /*1810*/  FSETP.GTU.FTZ.AND P1, PT, |R11|, +INF , PT ;  /* 0x7f8000000b00780b */ /* 0x000fc80003f3c200 */
[----:B------:R-:W-:-:S13]  /*1820*/  PLOP3.LUT P0, PT, P0, P1, PT, 0xf8, 0x8f ;  /* 0x00000000008f781c */ /* 0x000fda0000703f70 */
[----:B------:R-:W-:Y:S05]  /*1830*/  @P0 BRA `(.L_x_23) ;  /* 0x00000004004c0947 */ /* 0x000fea0003800000 */
[----:B------:R-:W-:-:S13]  /*1840*/  LOP3.LUT P0, RZ, R11, 0x7fffffff, R12, 0xc8, !PT ;  /* 0x7fffffff0bff7812 */ /* 0x000fda000780c80c */
[----:B------:R-:W-:Y:S05]  /*1850*/  @!P0 BRA `(.L_x_24) ;  /* 0x00000004003c8947 */ /* 0x000fea0003800000 */
[C---:B------:R-:W-:Y:S02]  /*1860*/  FSETP.NEU.FTZ.AND P2, PT, |R0|.reuse, +INF , PT ;  /* 0x7f8000000000780b */ /* 0x040fe40003f5d200 */
[----:B------:R-:W-:Y:S02]  /*1870*/  FSETP.NEU.FTZ.AND P1, PT, |R7|, +INF , PT ;  /* 0x7f8000000700780b */ /* 0x000fe40003f3d200 */
[----:B------:R-:W-:-:S11]  /*1880*/  FSETP.NEU.FTZ.AND P0, PT, |R0|, +INF , PT ;  /* 0x7f8000000000780b */ /* 0x000fd60003f1d200 */
[----:B------:R-:W-:Y:S05]  /*1890*/  @!P1 BRA !P2, `(.L_x_24) ;  /* 0x00000004002c9947 */ /* 0x000fea0005000000 */
[----:B------:R-:W-:-:S04]  /*18a0*/  LOP3.LUT P2, RZ, R12, 0x7fffffff, RZ, 0xc0, !PT ;  /* 0x7fffffff0cff7812 */ /* 0x000fc8000784c0ff */
[----:B------:R-:W-:-:S13]  /*18b0*/  PLOP3.LUT P1, PT, P1, P2, PT, 0x2f, 0xf2 ;  /* 0x0000000000f2781c */ /* 0x000fda0000f24577 */
[----:B------:R-:W-:Y:S05]  /*18c0*/  @P1 BRA `(.L_x_25) ;  /* 0x0000000400181947 */ /* 0x000fea0003800000 */
[----:B------:R-:W-:-:S04]  /*18d0*/  LOP3.LUT P1, RZ, R11, 0x7fffffff, RZ, 0xc0, !PT ;  /* 0x7fffffff0bff7812 */ /* 0x000fc8000782c0ff */
[----:B------:R-:W-:-:S13]  /*18e0*/  PLOP3.LUT P0, PT, P0, P1, PT, 0x2f, 0xf2 ;  /* 0x0000000000f2781c */ /* 0x000fda0000702577 */
[----:B------:R-:W-:Y:S05]  /*18f0*/  @P0 BRA `(.L_x_26) ;  /* 0x0000000400000947 */ /* 0x000fea0003800000 */
[----:B------:R-:W-:Y:S02]  /*1900*/  ISETP.GE.AND P0, PT, R13, RZ, PT ;  /* 0x000000ff0d00720c */ /* 0x000fe40003f06270 */
[----:B------:R-:W-:-:S11]  /*1910*/  ISETP.GE.AND P1, PT, R14, RZ, PT ;  /* 0x000000ff0e00720c */ /* 0x000fd60003f26270 */
[----:B------:R-:W-:Y:S02]  /*1920*/  @P0 IMAD.MOV.U32 R8, RZ, RZ, RZ ;  /* 0x000000ffff080224 */ /* 0x000fe400078e00ff */
[----:B------:R-:W-:Y:S01]  /*1930*/  @!P0 FFMA R12, R0, 1.84467440737095516160e+19, RZ ;  /* 0x5f800000000c8823 */ /* 0x000fe200000000ff */
[----:B------:R-:W-:Y:S02]  /*1940*/  @!P0 IMAD.MOV.U32 R8, RZ, RZ, -0x40 ;  /* 0xffffffc0ff088424 */ /* 0x000fe400078e00ff */
[----:B------:R-:W-:Y:S02]  /*1950*/  @!P1 FFMA R11, R7, 1.84467440737095516160e+19, RZ ;  /* 0x5f800000070b9823 */ /* 0x000fe400000000ff */
[----:B------:R-:W-:-:S07]  /*1960*/  @!P1 VIADD R8, R8, 0x40 ;  /* 0x0000004008089836 */ /* 0x000fce0000000000 */
.L_x_22:
[----:B------:R-:W-:Y:S01]  /*1970*/  LEA R0, R9, 0xc0800000, 0x17 ;  /* 0xc080000009007811 */ /* 0x000fe200078eb8ff */
[----:B------:R-:W-:Y:S01]  /*1980*/  VIADD R10, R10, 0xffffff81 ;  /* 0xffffff810a0a7836 */ /* 0x000fe20000000000 */
[----:B------:R-:W-:Y:S02]  /*1990*/  BSSY.RECONVERGENT B2, `(.L_x_27) ;  /* 0x0000035000027945 */ /* 0x000fe40003800200 */
[----:B------:R-:W-:Y:S01]  /*19a0*/  IADD3 R11, PT, PT, -R0, R11, RZ ;  /* 0x0000000b000b7210 */ /* 0x000fe20007ffe1ff */
[C---:B------:R-:W-:Y:S01]  /*19b0*/  IMAD R0, R10.reuse, -0x800000, R12 ;  /* 0xff8000000a007824 */ /* 0x040fe200078e020c */
[----:B------:R-:W-:Y:S02]  /*19c0*/  IADD3 R9, PT, PT, R10, 0x7f, -R9 ;  /* 0x0000007f0a097810 */ /* 0x000fe40007ffe809 */
[----:B------:R-:W0:Y:S01]  /*19d0*/  MUFU.RCP R7, R11 ;  /* 0x0000000b00077308 */ /* 0x000e220000001000 */
[----:B------:R-:W-:Y:S02]  /*19e0*/  FADD.FTZ R13, -R11, -RZ ;  /* 0x800000ff0b0d7221 */ /* 0x000fe40000010100 */
[----:B------:R-:W-:-:S02]  /*19f0*/  IMAD.IADD R9, R9, 0x1, R8 ;  /* 0x0000000109097824 */ /* 0x000fc400078e0208 */
[----:B0-----:R-:W-:-:S04]  /*1a00*/  FFMA R14, R7, R13, 1 ;  /* 0x3f800000070e7423 */ /* 0x001fc8000000000d */
[----:B------:R-:W-:-:S04]  /*1a10*/  FFMA R14, R7, R14, R7 ;  /* 0x0000000e070e7223 */ /* 0x000fc80000000007 */
[----:B------:R-:W-:-:S04]  /*1a20*/  FFMA R7, R0, R14, RZ ;  /* 0x0000000e00077223 */ /* 0x000fc800000000ff */
[----:B------:R-:W-:-:S04]  /*1a30*/  FFMA R12, R13, R7, R0 ;  /* 0x000000070d0c7223 */ /* 0x000fc80000000000 */
[----:B------:R-:W-:-:S04]  /*1a40*/  FFMA R15, R14, R12, R7 ;  /* 0x0000000c0e0f7223 */ /* 0x000fc80000000007 */
[----:B------:R-:W-:-:S04]  /*1a50*/  FFMA R12, R13, R15, R0 ;  /* 0x0000000f0d0c7223 */ /* 0x000fc80000000000 */
[----:B------:R-:W-:-:S05]  /*1a60*/  FFMA R0, R14, R12, R15 ;  /* 0x0000000c0e007223 */ /* 0x000fca000000000f */
[----:B------:R-:W-:-:S04]  /*1a70*/  SHF.R.U32.HI R7, RZ, 0x17, R0 ;  /* 0x00000017ff077819 */ /* 0x000fc80000011600 */
[----:B------:R-:W-:-:S05]  /*1a80*/  LOP3.LUT R7, R7, 0xff, RZ, 0xc0, !PT ;  /* 0x000000ff07077812 */ /* 0x000fca00078ec0ff */
[----:B------:R-:W-:-:S04]  /*1a90*/  IMAD.IADD R11, R7, 0x1, R9 ;  /* 0x00000001070b7824 */ /* 0x000fc800078e0209 */
[----:B------:R-:W-:-:S05]  /*1aa0*/  VIADD R7, R11, 0xffffffff ;  /* 0xffffffff0b077836 */ /* 0x000fca0000000000 */
[----:B------:R-:W-:-:S13]  /*1ab0*/  ISETP.GE.U32.AND P0, PT, R7, 0xfe, PT ;  /* 0x000000fe0700780c */ /* 0x000fda0003f06070 */
[----:B------:R-:W-:Y:S05]  /*1ac0*/  @!P0 BRA `(.L_x_28) ;  /* 0x0000000000808947 */ /* 0x000fea0003800000 */
[----:B------:R-:W-:-:S13]  /*1ad0*/  ISETP.GT.AND P0, PT, R11, 0xfe, PT ;  /* 0x000000fe0b00780c */ /* 0x000fda0003f04270 */
[----:B------:R-:W-:Y:S05]  /*1ae0*/  @P0 BRA `(.L_x_29) ;  /* 0x00000000006c0947 */ /* 0x000fea0003800000 */
[----:B------:R-:W-:-:S13]  /*1af0*/  ISETP.GE.AND P0, PT, R11, 0x1, PT ;  /* 0x000000010b00780c */ /* 0x000fda0003f06270 */
[----:B------:R-:W-:Y:S05]  /*1b00*/  @P0 BRA `(.L_x_30) ;  /* 0x0000000000740947 */ /* 0x000fea0003800000 */
[----:B------:R-:W-:Y:S02]  /*1b10*/  ISETP.GE.AND P0, PT, R11, -0x18, PT ;  /* 0xffffffe80b00780c */ /* 0x000fe40003f06270 */
[----:B------:R-:W-:-:S11]  /*1b20*/  LOP3.LUT R0, R0, 0x80000000, RZ, 0xc0, !PT ;  /* 0x8000000000007812 */ /* 0x000fd600078ec0ff */
[----:B------:R-:W-:Y:S05]  /*1b30*/  @!P0 BRA `(.L_x_30) ;  /* 0x0000000000688947 */ /* 0x000fea0003800000 */
[CCC-:B------:R-:W-:Y:S01]  /*1b40*/  FFMA.RZ R7, R14.reuse, R12.reuse, R15.reuse ;  /* 0x0000000c0e077223 */ /* 0x1c0fe2000000c00f */
[C---:B------:R-:W-:Y:S02]  /*1b50*/  VIADD R10, R11.reuse, 0x20 ;  /* 0x000000200b0a7836 */ /* 0x040fe40000000000 */
[CCC-:B------:R-:W-:Y:S01]  /*1b60*/  FFMA.RM R8, R14.reuse, R12.reuse, R15.reuse ;  /* 0x0000000c0e087223 */ /* 0x1c0fe2000000400f */
[----:B------:R-:W-:Y:S02]  /*1b70*/  ISETP.NE.AND P2, PT, R11, RZ, PT ;  /* 0x000000ff0b00720c */ /* 0x000fe40003f45270 */
[----:B------:R-:W-:Y:S01]  /*1b80*/  LOP3.LUT R9, R7, 0x7fffff, RZ, 0xc0, !PT ;  /* 0x007fffff07097812 */ /* 0x000fe200078ec0ff */
[----:B------:R-:W-:Y:S01]  /*1b90*/  FFMA.RP R7, R14, R12, R15 ;  /* 0x0000000c0e077223 */ /* 0x000fe2000000800f */
[----:B------:R-:W-:Y:S01]  /*1ba0*/  ISETP.NE.AND P1, PT, R11, RZ, PT ;  /* 0x000000ff0b00720c */ /* 0x000fe20003f25270 */
[----:B------:R-:W-:Y:S01]  /*1bb0*/  IMAD.MOV R11, RZ, RZ, -R11 ;  /* 0x000000ffff0b7224 */ /* 0x000fe200078e0a0b */
[----:B------:R-:W-:-:S02]  /*1bc0*/  LOP3.LUT R9, R9, 0x800000, RZ, 0xfc, !PT ;  /* 0x0080000009097812 */ /* 0x000fc400078efcff */
[----:B------:R-:W-:Y:S02]  /*1bd0*/  FSETP.NEU.FTZ.AND P0, PT, R7, R8, PT ;  /* 0x000000080700720b */ /* 0x000fe40003f1d000 */
[----:B------:R-:W-:Y:S02]  /*1be0*/  SHF.L.U32 R10, R9, R10, RZ ;  /* 0x0000000a090a7219 */ /* 0x000fe400000006ff */
[----:B------:R-:W-:Y:S02]  /*1bf0*/  SEL R8, R11, RZ, P2 ;  /* 0x000000ff0b087207 */ /* 0x000fe40001000000 */
[----:B------:R-:W-:Y:S02]  /*1c00*/  ISETP.NE.AND P1, PT, R10, RZ, P1 ;  /* 0x000000ff0a00720c */ /* 0x000fe40000f25270 */
[----:B------:R-:W-:Y:S02]  /*1c10*/  SHF.R.U32.HI R8, RZ, R8, R9 ;  /* 0x00000008ff087219 */ /* 0x000fe40000011609 */
[----:B------:R-:W-:-:S02]  /*1c20*/  PLOP3.LUT P0, PT, P0, P1, PT, 0xf8, 0x8f ;  /* 0x00000000008f781c */ /* 0x000fc40000703f70 */
[----:B------:R-:W-:Y:S02]  /*1c30*/  SHF.R.U32.HI R10, RZ, 0x1, R8 ;  /* 0x00000001ff0a7819 */ /* 0x000fe40000011608 */
[----:B------:R-:W-:-:S04]  /*1c40*/  SEL R7, RZ, 0x1, !P0 ;  /* 0x00000001ff077807 */ /* 0x000fc80004000000 */
[----:B------:R-:W-:-:S04]  /*1c50*/  LOP3.LUT R7, R7, 0x1, R10, 0xf8, !PT ;  /* 0x0000000107077812 */ /* 0x000fc800078ef80a */
[----:B------:R-:W-:-:S05]  /*1c60*/  LOP3.LUT R7, R7, R8, RZ, 0xc0, !PT ;  /* 0x0000000807077212 */ /* 0x000fca00078ec0ff */
[----:B------:R-:W-:-:S05]  /*1c70*/  IMAD.IADD R7, R10, 0x1, R7 ;  /* 0x000000010a077824 */ /* 0x000fca00078e0207 */
[----:B------:R-:W-:Y:S01]  /*1c80*/  LOP3.LUT R0, R7, R0, RZ, 0xfc, !PT ;  /* 0x0000000007007212 */ /* 0x000fe200078efcff */
[----:B------:R-:W-:Y:S06]  /*1c90*/  BRA `(.L_x_30) ;  /* 0x0000000000107947 */ /* 0x000fec0003800000 */
.L_x_29:
[----:B------:R-:W-:-:S04]  /*1ca0*/  LOP3.LUT R0, R0, 0x80000000, RZ, 0xc0, !PT ;  /* 0x8000000000007812 */ /* 0x000fc800078ec0ff */
[----:B------:R-:W-:Y:S01]  /*1cb0*/  LOP3.LUT R0, R0, 0x7f800000, RZ, 0xfc, !PT ;  /* 0x7f80000000007812 */ /* 0x000fe200078efcff */
[----:B------:R-:W-:Y:S06]  /*1cc0*/  BRA `(.L_x_30) ;  /* 0x0000000000047947 */ /* 0x000fec0003800000 */
.L_x_28:
[----:B------:R-:W-:-:S07]  /*1cd0*/  IMAD R0, R9, 0x800000, R0 ;  /* 0x0080000009007824 */ /* 0x000fce00078e0200 */
.L_x_30:
[----:B------:R-:W-:Y:S05]  /*1ce0*/  BSYNC.RECONVERGENT B2 ;  /* 0x0000000000027941 */ /* 0x000fea0003800200 */
.L_x_27:
[----:B------:R-:W-:Y:S05]  /*1cf0*/  BRA `(.L_x_31) ;  /* 0x0000000000207947 */ /* 0x000fea0003800000 */
.L_x_26:
[----:B------:R-:W-:-:S04]  /*1d00*/  LOP3.LUT R0, R11, 0x80000000, R12, 0x48, !PT ;  /* 0x800000000b007812 */ /* 0x000fc800078e480c */
[----:B------:R-:W-:Y:S01]  /*1d10*/  LOP3.LUT R0, R0, 0x7f800000, RZ, 0xfc, !PT ;  /* 0x7f80000000007812 */ /* 0x000fe200078efcff */
[----:B------:R-:W-:Y:S06]  /*1d20*/  BRA `(.L_x_31) ;  /* 0x0000000000147947 */ /* 0x000fec0003800000 */
.L_x_25:
[----:B------:R-:W-:Y:S01]  /*1d30*/  LOP3.LUT R0, R11, 0x80000000, R12, 0x48, !PT ;  /* 0x800000000b007812 */ /* 0x000fe200078e480c */
[----:B------:R-:W-:Y:S06]  /*1d40*/  BRA `(.L_x_31) ;  /* 0x00000000000c7947 */ /* 0x000fec0003800000 */
.L_x_24:
[----:B------:R-:W0:Y:S01]  /*1d50*/  MUFU.RSQ R0, -QNAN ;  /* 0xffc0000000007908 */ /* 0x000e220000001400 */
[----:B------:R-:W-:Y:S05]  /*1d60*/  BRA `(.L_x_31) ;  /* 0x0000000000047947 */ /* 0x000fea0003800000 */
.L_x_23:
[----:B------:R-:W-:-:S07]  /*1d70*/  FADD.FTZ R0, R0, R7 ;  /* 0x0000000700007221 */ /* 0x000fce0000010000 */
.L_x_31:
[----:B------:R-:W-:Y:S05]  /*1d80*/  BSYNC.RECONVERGENT B1 ;  /* 0x0000000000017941 */ /* 0x000fea0003800200 */
.L_x_21:
[----:B------:R-:W-:-:S04]  /*1d90*/  IMAD.MOV.U32 R7, RZ, RZ, 0x0 ;  /* 0x00000000ff077424 */ /* 0x000fc800078e00ff */
[----:B0-----:R-:W-:Y:S05]  /*1da0*/  RET.REL.NODEC R6 `(_Z20interpolation_kernelPfS_S_S_S_i) ;  /* 0xffffffe006947950 */ /* 0x001fea0003c3ffff */
        .type           $_Z20interpolation_kernelPfS_S_S_S_i$__internal_accurate_pow,@function
        .size           $_Z20interpolation_kernelPfS_S_S_S_i$__internal_accurate_pow,(.L_x_36 - $_Z20interpolation_kernelPfS_S_S_S_i$__internal_accurate_pow)
$_Z20interpolation_kernelPfS_S_S_S_i$__internal_accurate_pow:
[----:B------:R-:W-:Y:S01]  /*1db0*/  ISETP.GT.U32.AND P0, PT, R27, 0xfffff, PT ;  /* 0x000fffff1b00780c */ /* 0x000fe20003f04070 */
[----:B------:R-:W-:Y:S01]  /*1dc0*/  IMAD.MOV.U32 R8, RZ, RZ, R10 ;  /* 0x000000ffff087224 */ /* 0x000fe200078e000a */
[----:B------:R-:W-:Y:S01]  /*1dd0*/  MOV R13, 0x3ed0f5d2 ;  /* 0x3ed0f5d2000d7802 */ /* 0x000fe20000000f00 */
[----:B------:R-:W-:Y:S01]  /*1de0*/  IMAD.MOV.U32 R9, RZ, RZ, R27 ;  /* 0x000000ffff097224 */ /* 0x000fe200078e001b */
[----:B------:R-:W-:Y:S01]  /*1df0*/  UMOV UR6, 0x7d2cafe2 ;  /* 0x7d2cafe200067882 */ /* 0x000fe20000000000 */
[----:B------:R-:W-:Y:S01]  /*1e00*/  IMAD.MOV.U32 R12, RZ, RZ, 0x41ad3b5a ;  /* 0x41ad3b5aff0c7424 */ /* 0x000fe200078e00ff */
[----:B------:R-:W-:Y:S01]  /*1e10*/  UMOV UR7, 0x3eb0f5ff ;  /* 0x3eb0f5ff00077882 */ /* 0x000fe20000000000 */
[----:B------:R-:W-:Y:S01]  /*1e20*/  UMOV UR8, 0x3b39803f ;  /* 0x3b39803f00087882 */ /* 0x000fe20000000000 */
[----:B------:R-:W-:-:S05]  /*1e30*/  UMOV UR9, 0x3c7abc9e ;  /* 0x3c7abc9e00097882 */ /* 0x000fca0000000000 */
[----:B------:R-:W-:Y:S01]  /*1e40*/  @!P0 DMUL R20, R8, 1.80143985094819840000e+16 ;  /* 0x4350000008148828 */ /* 0x000fe20000000000 */
[--C-:B------:R-:W-:Y:S01]  /*1e50*/  IMAD.MOV.U32 R8, RZ, RZ, R27.reuse ;  /* 0x000000ffff087224 */ /* 0x100fe200078e001b */
[----:B------:R-:W-:-:S08]  /*1e60*/  SHF.R.U32.HI R27, RZ, 0x14, R27 ;  /* 0x00000014ff1b7819 */ /* 0x000fd0000001161b */
[----:B------:R-:W-:Y:S01]  /*1e70*/  @!P0 IMAD.MOV.U32 R8, RZ, RZ, R21 ;  /* 0x000000ffff088224 */ /* 0x000fe200078e0015 */
[----:B------:R-:W-:Y:S01]  /*1e80*/  @!P0 LEA.HI R27, R21, 0xffffffca, RZ, 0xc ;  /* 0xffffffca151b8811 */ /* 0x000fe200078f60ff */
[----:B------:R-:W-:-:S03]  /*1e90*/  @!P0 IMAD.MOV.U32 R10, RZ, RZ, R20 ;  /* 0x000000ffff0a8224 */ /* 0x000fc600078e0014 */
[----:B------:R-:W-:-:S04]  /*1ea0*/  LOP3.LUT R8, R8, 0x800fffff, RZ, 0xc0, !PT ;  /* 0x800fffff08087812 */ /* 0x000fc800078ec0ff */
[----:B------:R-:W-:Y:S01]  /*1eb0*/  LOP3.LUT R11, R8, 0x3ff00000, RZ, 0xfc, !PT ;  /* 0x3ff00000080b7812 */ /* 0x000fe200078efcff */
[----:B------:R-:W-:-:S03]  /*1ec0*/  IMAD.MOV.U32 R8, RZ, RZ, RZ ;  /* 0x000000ffff087224 */ /* 0x000fc600078e00ff */
[----:B------:R-:W-:-:S13]  /*1ed0*/  ISETP.GE.U32.AND P1, PT, R11, 0x3ff6a09f, PT ;  /* 0x3ff6a09f0b00780c */ /* 0x000fda0003f26070 */
[----:B------:R-:W-:-:S04]  /*1ee0*/  @P1 VIADD R9, R11, 0xfff00000 ;  /* 0xfff000000b091836 */ /* 0x000fc80000000000 */
[----:B------:R-:W-:-:S06]  /*1ef0*/  @P1 IMAD.MOV.U32 R11, RZ, RZ, R9 ;  /* 0x000000ffff0b1224 */ /* 0x000fcc00078e0009 */
[C---:B------:R-:W-:Y:S02]  /*1f00*/  DADD R16, R10.reuse, 1 ;  /* 0x3ff000000a107429 */ /* 0x040fe40000000000 */
[----:B------:R-:W-:-:S04]  /*1f10*/  DADD R10, R10, -1 ;  /* 0xbff000000a0a7429 */ /* 0x000fc80000000000 */
[----:B------:R-:W0:Y:S02]  /*1f20*/  MUFU.RCP64H R9, R17 ;  /* 0x0000001100097308 */ /* 0x000e240000001800 */
[----:B0-----:R-:W-:-:S08]  /*1f30*/  DFMA R14, -R16, R8, 1 ;  /* 0x3ff00000100e742b */ /* 0x001fd00000000108 */
[----:B------:R-:W-:-:S08]  /*1f40*/  DFMA R14, R14, R14, R14 ;  /* 0x0000000e0e0e722b */ /* 0x000fd0000000000e */
[----:B------:R-:W-:-:S08]  /*1f50*/  DFMA R14, R8, R14, R8 ;  /* 0x0000000e080e722b */ /* 0x000fd00000000008 */
[----:B------:R-:W-:-:S08]  /*1f60*/  DMUL R8, R10, R14 ;  /* 0x0000000e0a087228 */ /* 0x000fd00000000000 */
[----:B------:R-:W-:-:S08]  /*1f70*/  DFMA R8, R10, R14, R8 ;  /* 0x0000000e0a08722b */ /* 0x000fd00000000008 */
[----:B------:R-:W-:-:S08]  /*1f80*/  DMUL R22, R8, R8 ;  /* 0x0000000808167228 */ /* 0x000fd00000000000 */
[----:B------:R-:W-:Y:S01]  /*1f90*/  DFMA R12, R22, UR6, R12 ;  /* 0x00000006160c7c2b */ /* 0x000fe2000800000c */
[----:B------:R-:W-:Y:S01]  /*1fa0*/  UMOV UR6, 0x75488a3f ;  /* 0x75488a3f00067882 */ /* 0x000fe20000000000 */
[----:B------:R-:W-:-:S06]  /*1fb0*/  UMOV UR7, 0x3ef3b20a ;  /* 0x3ef3b20a00077882 */ /* 0x000fcc0000000000 */
[----:B------:R-:W-:Y:S01]  /*1fc0*/  DFMA R18, R22, R12, UR6 ;  /* 0x0000000616127e2b */ /* 0x000fe2000800000c */
[----:B------:R-:W-:Y:S01]  /*1fd0*/  UMOV UR6, 0xe4faecd5 ;  /* 0xe4faecd500067882 */ /* 0x000fe20000000000 */
[----:B------:R-:W-:Y:S01]  /*1fe0*/  UMOV UR7, 0x3f1745cd ;  /* 0x3f1745cd00077882 */ /* 0x000fe20000000000 */
[----:B------:R-:W-:-:S05]  /*1ff0*/  DADD R12, R10, -R8 ;  /* 0x000000000a0c7229 */ /* 0x000fca0000000808 */
[----:B------:R-:W-:Y:S01]  /*2000*/  DFMA R18, R22, R18, UR6 ;  /* 0x0000000616127e2b */ /* 0x000fe20008000012 */
[----:B------:R-:W-:Y:S01]  /*2010*/  UMOV UR6, 0x258a578b ;  /* 0x258a578b00067882 */ /* 0x000fe20000000000 */
[----:B------:R-:W-:Y:S01]  /*2020*/  UMOV UR7, 0x3f3c71c7 ;  /* 0x3f3c71c700077882 */ /* 0x000fe20000000000 */
[----:B------:R-:W-:-:S05]  /*2030*/  DADD R12, R12, R12 ;  /* 0x000000000c0c7229 */ /* 0x000fca000000000c */
[----:B------:R-:W-:Y:S01]  /*2040*/  DFMA R18, R22, R18, UR6 ;  /* 0x0000000616127e2b */ /* 0x000fe20008000012 */
[----:B------:R-:W-:Y:S01]  /*2050*/  UMOV UR6, 0x9242b910 ;  /* 0x9242b91000067882 */ /* 0x000fe20000000000 */
[----:B------:R-:W-:Y:S01]  /*2060*/  UMOV UR7, 0x3f624924 ;  /* 0x3f62492400077882 */ /* 0x000fe20000000000 */
[----:B------:R-:W-:-:S05]  /*2070*/  DFMA R12, R10, -R8, R12 ;  /* 0x800000080a0c722b */ /* 0x000fca000000000c */
[----:B------:R-:W-:Y:S01]  /*2080*/  DFMA R18, R22, R18, UR6 ;  /* 0x0000000616127e2b */ /* 0x000fe20008000012 */
[----:B------:R-:W-:Y:S01]  /*2090*/  UMOV UR6, 0x99999dfb ;  /* 0x99999dfb00067882 */ /* 0x000fe20000000000 */
[----:B------:R-:W-:Y:S01]  /*20a0*/  UMOV UR7, 0x3f899999 ;  /* 0x3f89999900077882 */ /* 0x000fe20000000000 */
[----:B------:R-:W-:Y:S02]  /*20b0*/  DMUL R12, R14, R12 ;  /* 0x0000000c0e0c7228 */ /* 0x000fe40000000000 */
[----:B------:R-:W-:-:S03]  /*20c0*/  DMUL R14, R8, R8 ;  /* 0x00000008080e7228 */ /* 0x000fc60000000000 */
[----:B------:R-:W-:Y:S01]  /*20d0*/  DFMA R18, R22, R18, UR6 ;  /* 0x0000000616127e2b */ /* 0x000fe20008000012 */
[----:B------:R-:W-:Y:S01]  /*20e0*/  UMOV UR6, 0x55555555 ;  /* 0x5555555500067882 */ /* 0x000fe20000000000 */
[----:B------:R-:W-:-:S03]  /*20f0*/  UMOV UR7, 0x3fb55555 ;  /* 0x3fb5555500077882 */ /* 0x000fc60000000000 */
[----:B------:R-:W-:Y:S02]  /*2100*/  VIADD R21, R13, 0x100000 ;  /* 0x001000000d157836 */ /* 0x000fe40000000000 */
[----:B------:R-:W-:Y:S01]  /*2110*/  IMAD.MOV.U32 R20, RZ, RZ, R12 ;  /* 0x000000ffff147224 */ /* 0x000fe200078e000c */
[----:B------:R-:W-:-:S08]  /*2120*/  DFMA R10, R22, R18, UR6 ;  /* 0x00000006160a7e2b */ /* 0x000fd00008000012 */
[----:B------:R-:W-:Y:S01]  /*2130*/  DADD R16, -R10, UR6 ;  /* 0x000000060a107e29 */ /* 0x000fe20008000100 */
[----:B------:R-:W-:Y:S01]  /*2140*/  UMOV UR6, 0xb9e7b0 ;  /* 0x00b9e7b000067882 */ /* 0x000fe20000000000 */
[----:B------:R-:W-:-:S06]  /*2150*/  UMOV UR7, 0x3c46a4cb ;  /* 0x3c46a4cb00077882 */ /* 0x000fcc0000000000 */
[----:B------:R-:W-:Y:S02]  /*2160*/  DFMA R16, R22, R18, R16 ;  /* 0x000000121610722b */ /* 0x000fe40000000010 */
[C---:B------:R-:W-:Y:S02]  /*2170*/  DFMA R18, R8.reuse, R8, -R14 ;  /* 0x000000080812722b */ /* 0x040fe4000000080e */
[----:B------:R-:W-:-:S06]  /*2180*/  DMUL R22, R8, R14 ;  /* 0x0000000e08167228 */ /* 0x000fcc0000000000 */
[----:B------:R-:W-:Y:S02]  /*2190*/  DFMA R18, R8, R20, R18 ;  /* 0x000000140812722b */ /* 0x000fe40000000012 */
[----:B------:R-:W-:Y:S01]  /*21a0*/  DADD R20, R16, -UR6 ;  /* 0x8000000610147e29 */ /* 0x000fe20008000000 */
[----:B------:R-:W-:Y:S01]  /*21b0*/  UMOV UR6, 0x80000000 ;  /* 0x8000000000067882 */ /* 0x000fe20000000000 */
[----:B------:R-:W-:Y:S01]  /*21c0*/  DFMA R16, R8, R14, -R22 ;  /* 0x0000000e0810722b */ /* 0x000fe20000000816 */
[----:B------:R-:W-:-:S07]  /*21d0*/  UMOV UR7, 0x43300000 ;  /* 0x4330000000077882 */ /* 0x000fce0000000000 */
[----:B------:R-:W-:Y:S02]  /*21e0*/  DFMA R16, R12, R14, R16 ;  /* 0x0000000e0c10722b */ /* 0x000fe40000000010 */
[----:B------:R-:W-:-:S06]  /*21f0*/  DADD R14, R10, R20 ;  /* 0x000000000a0e7229 */ /* 0x000fcc0000000014 */
[----:B------:R-:W-:Y:S02]  /*2200*/  DFMA R16, R8, R18, R16 ;  /* 0x000000120810722b */ /* 0x000fe40000000010 */
[----:B------:R-:W-:Y:S02]  /*2210*/  DADD R18, R10, -R14 ;  /* 0x000000000a127229 */ /* 0x000fe4000000080e */
[----:B------:R-:W-:-:S06]  /*2220*/  DMUL R10, R14, R22 ;  /* 0x000000160e0a7228 */ /* 0x000fcc0000000000 */
[----:B------:R-:W-:Y:S02]  /*2230*/  DADD R20, R20, R18 ;  /* 0x0000000014147229 */ /* 0x000fe40000000012 */
[----:B------:R-:W-:-:S08]  /*2240*/  DFMA R18, R14, R22, -R10 ;  /* 0x000000160e12722b */ /* 0x000fd0000000080a */
[----:B------:R-:W-:-:S08]  /*2250*/  DFMA R16, R14, R16, R18 ;  /* 0x000000100e10722b */ /* 0x000fd00000000012 */
[----:B------:R-:W-:-:S08]  /*2260*/  DFMA R20, R20, R22, R16 ;  /* 0x000000161414722b */ /* 0x000fd00000000010 */
[----:B------:R-:W-:-:S08]  /*2270*/  DADD R16, R10, R20 ;  /* 0x000000000a107229 */ /* 0x000fd00000000014 */
[--C-:B------:R-:W-:Y:S02]  /*2280*/  DADD R14, R8, R16.reuse ;  /* 0x00000000080e7229 */ /* 0x100fe40000000010 */
[----:B------:R-:W-:-:S06]  /*2290*/  DADD R10, R10, -R16 ;  /* 0x000000000a0a7229 */ /* 0x000fcc0000000810 */
[----:B------:R-:W-:Y:S02]  /*22a0*/  DADD R8, R8, -R14 ;  /* 0x0000000008087229 */ /* 0x000fe4000000080e */
[----:B------:R-:W-:-:S06]  /*22b0*/  DADD R10, R20, R10 ;  /* 0x00000000140a7229 */ /* 0x000fcc000000000a */
[----:B------:R-:W-:-:S08]  /*22c0*/  DADD R8, R16, R8 ;  /* 0x0000000010087229 */ /* 0x000fd00000000008 */
[----:B------:R-:W-:Y:S01]  /*22d0*/  DADD R8, R10, R8 ;  /* 0x000000000a087229 */ /* 0x000fe20000000008 */
[C---:B------:R-:W-:Y:S02]  /*22e0*/  VIADD R10, R27.reuse, 0xfffffc01 ;  /* 0xfffffc011b0a7836 */ /* 0x040fe40000000000 */
[----:B------:R-:W-:Y:S02]  /*22f0*/  @P1 VIADD R10, R27, 0xfffffc02 ;  /* 0xfffffc021b0a1836 */ /* 0x000fe40000000000 */
[----:B------:R-:W-:-:S03]  /*2300*/  IMAD.MOV.U32 R11, RZ, RZ, 0x43300000 ;  /* 0x43300000ff0b7424 */ /* 0x000fc600078e00ff */
[----:B------:R-:W-:Y:S01]  /*2310*/  DADD R16, R12, R8 ;  /* 0x000000000c107229 */ /* 0x000fe20000000008 */
[----:B------:R-:W-:-:S06]  /*2320*/  LOP3.LUT R10, R10, 0x80000000, RZ, 0x3c, !PT ;  /* 0x800000000a0a7812 */ /* 0x000fcc00078e3cff */
[----:B------:R-:W-:Y:S01]  /*2330*/  DADD R10, R10, -UR6 ;  /* 0x800000060a0a7e29 */ /* 0x000fe20008000000 */
[----:B------:R-:W-:Y:S01]  /*2340*/  UMOV UR6, 0xfefa39ef ;  /* 0xfefa39ef00067882 */ /* 0x000fe20000000000 */
[----:B------:R-:W-:Y:S01]  /*2350*/  DADD R12, R14, R16 ;  /* 0x000000000e0c7229 */ /* 0x000fe20000000010 */
[----:B------:R-:W-:-:S07]  /*2360*/  UMOV UR7, 0x3fe62e42 ;  /* 0x3fe62e4200077882 */ /* 0x000fce0000000000 */
[--C-:B------:R-:W-:Y:S02]  /*2370*/  DFMA R8, R10, UR6, R12.reuse ;  /* 0x000000060a087c2b */ /* 0x100fe4000800000c */
[----:B------:R-:W-:-:S06]  /*2380*/  DADD R18, R14, -R12 ;  /* 0x000000000e127229 */ /* 0x000fcc000000080c */
[----:B------:R-:W-:Y:S02]  /*2390*/  DFMA R14, R10, -UR6, R8 ;  /* 0x800000060a0e7c2b */ /* 0x000fe40008000008 */
[----:B------:R-:W-:-:S06]  /*23a0*/  DADD R18, R16, R18 ;  /* 0x0000000010127229 */ /* 0x000fcc0000000012 */
[----:B------:R-:W-:-:S08]  /*23b0*/  DADD R14, -R12, R14 ;  /* 0x000000000c0e7229 */ /* 0x000fd0000000010e */
[----:B------:R-:W-:-:S08]  /*23c0*/  DADD R12, R18, -R14 ;  /* 0x00000000120c7229 */ /* 0x000fd0000000080e */
[----:B------:R-:W-:-:S08]  /*23d0*/  DFMA R12, R10, UR8, R12 ;  /* 0x000000080a0c7c2b */ /* 0x000fd0000800000c */
[----:B------:R-:W-:-:S08]  /*23e0*/  DADD R10, R8, R12 ;  /* 0x00000000080a7229 */ /* 0x000fd0000000000c */
[----:B------:R-:W-:Y:S02]  /*23f0*/  DADD R8, R8, -R10 ;  /* 0x0000000008087229 */ /* 0x000fe4000000080a */
[----:B------:R-:W-:-:S06]  /*2400*/  DMUL R18, R10, 2 ;  /* 0x400000000a127828 */ /* 0x000fcc0000000000 */
[----:B------:R-:W-:Y:S02]  /*2410*/  DADD R8, R12, R8 ;  /* 0x000000000c087229 */ /* 0x000fe40000000008 */
[----:B------:R-:W-:Y:S01]  /*2420*/  DFMA R16, R10, 2, -R18 ;  /* 0x400000000a10782b */ /* 0x000fe20000000812 */
[----:B------:R-:W-:Y:S02]  /*2430*/  IMAD.MOV.U32 R10, RZ, RZ, 0x652b82fe ;  /* 0x652b82feff0a7424 */ /* 0x000fe400078e00ff */
[----:B------:R-:W-:-:S05]  /*2440*/  IMAD.MOV.U32 R11, RZ, RZ, 0x3ff71547 ;  /* 0x3ff71547ff0b7424 */ /* 0x000fca00078e00ff */
[----:B------:R-:W-:-:S08]  /*2450*/  DFMA R16, R8, 2, R16 ;  /* 0x400000000810782b */ /* 0x000fd00000000010 */
[----:B------:R-:W-:-:S08]  /*2460*/  DADD R8, R18, R16 ;  /* 0x0000000012087229 */ /* 0x000fd00000000010 */
[----:B------:R-:W-:Y:S02]  /*2470*/  DFMA R10, R8, R10, 6.75539944105574400000e+15 ;  /* 0x43380000080a742b */ /* 0x000fe4000000000a */
[----:B------:R-:W-:Y:S01]  /*2480*/  FSETP.GEU.AND P0, PT, |R9|, 4.1917929649353027344, PT ;  /* 0x4086232b0900780b */ /* 0x000fe20003f0e200 */
[----:B------:R-:W-:-:S05]  /*2490*/  DADD R18, R18, -R8 ;  /* 0x0000000012127229 */ /* 0x000fca0000000808 */
[----:B------:R-:W-:-:S03]  /*24a0*/  DADD R12, R10, -6.75539944105574400000e+15 ;  /* 0xc33800000a0c7429 */ /* 0x000fc60000000000 */
[----:B------:R-:W-:-:S05]  /*24b0*/  DADD R16, R16, R18 ;  /* 0x0000000010107229 */ /* 0x000fca0000000012 */
        /* <DEDUP_REMOVED lines=33> */
[----:B------:R-:W-:-:S08]  /*26d0*/  DFMA R12, R14, R12, 1 ;  /* 0x3ff000000e0c742b */ /* 0x000fd0000000000c */
[----:B------:R-:W-:-:S10]  /*26e0*/  DFMA R12, R14, R12, 1 ;  /* 0x3ff000000e0c742b */ /* 0x000fd4000000000c */
        /* <DEDUP_REMOVED lines=15> */
.L_x_32:
[----:B------:R-:W-:Y:S01]  /*27e0*/  DFMA R16, R16, R14, R14 ;  /* 0x0000000e1010722b */ /* 0x000fe2000000000e */
[----:B------:R-:W-:Y:S01]  /*27f0*/  IMAD.MOV.U32 R8, RZ, RZ, R0 ;  /* 0x000000ffff087224 */ /* 0x000fe200078e0000 */
[----:B------:R-:W-:Y:S01]  /*2800*/  DSETP.NEU.AND P0, PT, |R14|, +INF , PT ;  /* 0x7ff000000e00742a */ /* 0x000fe20003f0d200 */
[----:B------:R-:W-:-:S07]  /*2810*/  IMAD.MOV.U32 R9, RZ, RZ, 0x0 ;  /* 0x00000000ff097424 */ /* 0x000fce00078e00ff */
[----:B------:R-:W-:Y:S02]  /*2820*/  FSEL R10, R14, R16, !P0 ;  /* 0x000000100e0a7208 */ /* 0x000fe40004000000 */
[----:B------:R-:W-:Y:S01]  /*2830*/  FSEL R11, R15, R17, !P0 ;  /* 0x000000110f0b7208 */ /* 0x000fe20004000000 */
[----:B------:R-:W-:Y:S06]  /*2840*/  RET.REL.NODEC R8 `(_Z20interpolation_kernelPfS_S_S_S_i) ;  /* 0xffffffd408ec7950 */ /* 0x000fec0003c3ffff */
.L_x_33:
[----:B------:R-:W-:-:S00]  /*2850*/  BRA `(.L_x_33) ;  /* 0xfffffffc00fc7947 */ /* 0x000fc0000383ffff */
[----:B------:R-:W-:-:S00]  /*2860*/  NOP ;  /* 0x0000000000007918 */ /* 0x000fc00000000000 */
        /* <DEDUP_REMOVED lines=9> */
.L_x_36:


//--------------------- .nv.shared.reserved.0     --------------------------
	.section	.nv.shared.reserved.0,"aw",@nobits
	.weak		__nv_reservedSMEM_offset_0_alias
	.size		__nv_reservedSMEM_offset_0_alias, 0, 64
	.other		__nv_reservedSMEM_offset_0_alias,@"STO_CUDA_RESERVED_SHARED STV_DEFAULT"
__nv_reservedSMEM_offset_0_alias:
	.zero		0
	.zero		64


//--------------------- .nv.constant0._Z20interpolation_kernelPfS_S_S_S_i --------------------------
	.section	.nv.constant0._Z20interpolation_kernelPfS_S_S_S_i,"a",@progbits
	.sectionflags	@""
	.align	4
.nv.constant0._Z20interpolation_kernelPfS_S_S_S_i:
	.zero		940


//--------------------- SYMBOLS --------------------------

	.type		.nv.reservedSmem.offset0,@object
	.size		.nv.reservedSmem.offset0,0x4
